//
// Generated by NVIDIA NVVM Compiler
//
// Compiler Build ID: CL-36424714
// Cuda compilation tools, release 13.0, V13.0.88
// Based on NVVM 20.0.0
//

.version 9.0
.target sm_100
.address_size 64

	// .globl	_Z15tiledGemmSquareILi8EEvPKfS1_Pfiii
// _ZZ15tiledGemmSquareILi8EEvPKfS1_PfiiiE2As has been demoted
// _ZZ15tiledGemmSquareILi8EEvPKfS1_PfiiiE2Bs has been demoted
// _ZZ15tiledGemmSquareILi16EEvPKfS1_PfiiiE2As has been demoted
// _ZZ15tiledGemmSquareILi16EEvPKfS1_PfiiiE2Bs has been demoted
// _ZZ15tiledGemmSquareILi32EEvPKfS1_PfiiiE2As has been demoted
// _ZZ15tiledGemmSquareILi32EEvPKfS1_PfiiiE2Bs has been demoted

.visible .entry _Z15tiledGemmSquareILi8EEvPKfS1_Pfiii(
	.param .u64 .ptr .align 1 _Z15tiledGemmSquareILi8EEvPKfS1_Pfiii_param_0,
	.param .u64 .ptr .align 1 _Z15tiledGemmSquareILi8EEvPKfS1_Pfiii_param_1,
	.param .u64 .ptr .align 1 _Z15tiledGemmSquareILi8EEvPKfS1_Pfiii_param_2,
	.param .u32 _Z15tiledGemmSquareILi8EEvPKfS1_Pfiii_param_3,
	.param .u32 _Z15tiledGemmSquareILi8EEvPKfS1_Pfiii_param_4,
	.param .u32 _Z15tiledGemmSquareILi8EEvPKfS1_Pfiii_param_5
)
{
	.reg .pred 	%p<26>;
	.reg .b32 	%r<68>;
	.reg .b32 	%f<109>;
	.reg .b64 	%rd<21>;
	// demoted variable
	.shared .align 4 .b8 _ZZ15tiledGemmSquareILi8EEvPKfS1_PfiiiE2As[256];
	// demoted variable
	.shared .align 4 .b8 _ZZ15tiledGemmSquareILi8EEvPKfS1_PfiiiE2Bs[256];
	ld.param.u64 	%rd5, [_Z15tiledGemmSquareILi8EEvPKfS1_Pfiii_param_0];
	ld.param.u64 	%rd6, [_Z15tiledGemmSquareILi8EEvPKfS1_Pfiii_param_1];
	ld.param.u32 	%r35, [_Z15tiledGemmSquareILi8EEvPKfS1_Pfiii_param_3];
	ld.param.u32 	%r36, [_Z15tiledGemmSquareILi8EEvPKfS1_Pfiii_param_4];
	ld.param.u32 	%r37, [_Z15tiledGemmSquareILi8EEvPKfS1_Pfiii_param_5];
	cvta.to.global.u64 	%rd1, %rd6;
	cvta.to.global.u64 	%rd2, %rd5;
	mov.u32 	%r38, %ctaid.y;
	shl.b32 	%r39, %r38, 3;
	mov.u32 	%r1, %tid.y;
	add.s32 	%r2, %r39, %r1;
	mov.u32 	%r40, %ctaid.x;
	shl.b32 	%r3, %r40, 3;
	mov.u32 	%r4, %tid.x;
	add.s32 	%r5, %r3, %r4;
	setp.lt.s32 	%p1, %r37, 1;
	mov.f32 	%f108, 0f00000000;
	@%p1 bra 	$L__BB0_19;
	mul.lo.s32 	%r6, %r37, %r2;
	shl.b32 	%r42, %r1, 5;
	mov.u32 	%r43, _ZZ15tiledGemmSquareILi8EEvPKfS1_PfiiiE2As;
	add.s32 	%r7, %r43, %r42;
	shl.b32 	%r44, %r4, 2;
	add.s32 	%r8, %r7, %r44;
	mov.u32 	%r45, _ZZ15tiledGemmSquareILi8EEvPKfS1_PfiiiE2Bs;
	add.s32 	%r10, %r45, %r44;
	add.s32 	%r9, %r10, %r42;
	add.s32 	%r11, %r37, -1;
	setp.lt.u32 	%p2, %r37, 9;
	mov.f32 	%f108, 0f00000000;
	mov.b32 	%r67, 0;
	@%p2 bra 	$L__BB0_13;
	shr.u32 	%r47, %r11, 3;
	add.s32 	%r48, %r47, 1;
	add.s32 	%r49, %r1, 8;
	mad.lo.s32 	%r50, %r36, %r49, %r4;
	add.s32 	%r64, %r50, %r3;
	shl.b32 	%r13, %r36, 4;
	mad.lo.s32 	%r51, %r1, %r36, %r4;
	add.s32 	%r63, %r51, %r3;
	add.s32 	%r61, %r4, %r6;
	and.b32  	%r52, %r48, 1073741822;
	neg.s32 	%r60, %r52;
	mov.f32 	%f108, 0f00000000;
	mov.b32 	%r66, 8;
	mov.u32 	%r62, %r4;
	mov.u32 	%r65, %r1;
$L__BB0_3:
	setp.ge.s32 	%p3, %r2, %r35;
	mul.wide.s32 	%rd7, %r61, 4;
	add.s64 	%rd8, %rd2, %rd7;
	add.s64 	%rd3, %rd8, 32;
	setp.ge.s32 	%p4, %r62, %r37;
	mov.f32 	%f100, 0f00000000;
	or.pred  	%p5, %p3, %p4;
	@%p5 bra 	$L__BB0_5;
	ld.global.nc.f32 	%f100, [%rd3+-32];
$L__BB0_5:
	setp.ge.s32 	%p6, %r5, %r36;
	st.shared.f32 	[%r8], %f100;
	setp.ge.s32 	%p7, %r65, %r37;
	mov.f32 	%f101, 0f00000000;
	or.pred  	%p8, %p6, %p7;
	@%p8 bra 	$L__BB0_7;
	mul.wide.s32 	%rd9, %r63, 4;
	add.s64 	%rd10, %rd1, %rd9;
	ld.global.nc.f32 	%f101, [%rd10];
$L__BB0_7:
	st.shared.f32 	[%r9], %f101;
	bar.sync 	0;
	ld.shared.f32 	%f27, [%r7];
	ld.shared.f32 	%f28, [%r10];
	fma.rn.f32 	%f29, %f27, %f28, %f108;
	ld.shared.f32 	%f30, [%r7+4];
	ld.shared.f32 	%f31, [%r10+32];
	fma.rn.f32 	%f32, %f30, %f31, %f29;
	ld.shared.f32 	%f33, [%r7+8];
	ld.shared.f32 	%f34, [%r10+64];
	fma.rn.f32 	%f35, %f33, %f34, %f32;
	ld.shared.f32 	%f36, [%r7+12];
	ld.shared.f32 	%f37, [%r10+96];
	fma.rn.f32 	%f38, %f36, %f37, %f35;
	ld.shared.f32 	%f39, [%r7+16];
	ld.shared.f32 	%f40, [%r10+128];
	fma.rn.f32 	%f41, %f39, %f40, %f38;
	ld.shared.f32 	%f42, [%r7+20];
	ld.shared.f32 	%f43, [%r10+160];
	fma.rn.f32 	%f44, %f42, %f43, %f41;
	ld.shared.f32 	%f45, [%r7+24];
	ld.shared.f32 	%f46, [%r10+192];
	fma.rn.f32 	%f47, %f45, %f46, %f44;
	ld.shared.f32 	%f48, [%r7+28];
	ld.shared.f32 	%f49, [%r10+224];
	fma.rn.f32 	%f6, %f48, %f49, %f47;
	bar.sync 	0;
	add.s32 	%r53, %r62, 8;
	setp.ge.s32 	%p10, %r53, %r37;
	mov.f32 	%f102, 0f00000000;
	or.pred  	%p11, %p3, %p10;
	@%p11 bra 	$L__BB0_9;
	ld.global.nc.f32 	%f102, [%rd3];
$L__BB0_9:
	st.shared.f32 	[%r8], %f102;
	add.s32 	%r54, %r65, 8;
	setp.ge.s32 	%p13, %r54, %r37;
	mov.f32 	%f103, 0f00000000;
	or.pred  	%p14, %p6, %p13;
	@%p14 bra 	$L__BB0_11;
	mul.wide.s32 	%rd11, %r64, 4;
	add.s64 	%rd12, %rd1, %rd11;
	ld.global.nc.f32 	%f103, [%rd12];
$L__BB0_11:
	st.shared.f32 	[%r9], %f103;
	bar.sync 	0;
	ld.shared.f32 	%f51, [%r7];
	ld.shared.f32 	%f52, [%r10];
	fma.rn.f32 	%f53, %f51, %f52, %f6;
	ld.shared.f32 	%f54, [%r7+4];
	ld.shared.f32 	%f55, [%r10+32];
	fma.rn.f32 	%f56, %f54, %f55, %f53;
	ld.shared.f32 	%f57, [%r7+8];
	ld.shared.f32 	%f58, [%r10+64];
	fma.rn.f32 	%f59, %f57, %f58, %f56;
	ld.shared.f32 	%f60, [%r7+12];
	ld.shared.f32 	%f61, [%r10+96];
	fma.rn.f32 	%f62, %f60, %f61, %f59;
	ld.shared.f32 	%f63, [%r7+16];
	ld.shared.f32 	%f64, [%r10+128];
	fma.rn.f32 	%f65, %f63, %f64, %f62;
	ld.shared.f32 	%f66, [%r7+20];
	ld.shared.f32 	%f67, [%r10+160];
	fma.rn.f32 	%f68, %f66, %f67, %f65;
	ld.shared.f32 	%f69, [%r7+24];
	ld.shared.f32 	%f70, [%r10+192];
	fma.rn.f32 	%f71, %f69, %f70, %f68;
	ld.shared.f32 	%f72, [%r7+28];
	ld.shared.f32 	%f73, [%r10+224];
	fma.rn.f32 	%f108, %f72, %f73, %f71;
	bar.sync 	0;
	add.s32 	%r66, %r66, 16;
	add.s32 	%r65, %r65, 16;
	add.s32 	%r64, %r64, %r13;
	add.s32 	%r63, %r63, %r13;
	add.s32 	%r62, %r62, 16;
	add.s32 	%r61, %r61, 16;
	add.s32 	%r60, %r60, 2;
	setp.ne.s32 	%p15, %r60, 0;
	@%p15 bra 	$L__BB0_3;
	add.s32 	%r67, %r66, -8;
$L__BB0_13:
	and.b32  	%r55, %r11, 8;
	setp.ne.s32 	%p16, %r55, 0;
	@%p16 bra 	$L__BB0_19;
	setp.ge.s32 	%p17, %r2, %r35;
	add.s32 	%r33, %r67, %r4;
	add.s32 	%r34, %r67, %r1;
	setp.ge.s32 	%p18, %r33, %r37;
	mov.f32 	%f106, 0f00000000;
	or.pred  	%p19, %p17, %p18;
	@%p19 bra 	$L__BB0_16;
	add.s32 	%r57, %r33, %r6;
	mul.wide.s32 	%rd13, %r57, 4;
	add.s64 	%rd14, %rd2, %rd13;
	ld.global.nc.f32 	%f106, [%rd14];
$L__BB0_16:
	setp.ge.s32 	%p20, %r5, %r36;
	st.shared.f32 	[%r8], %f106;
	setp.ge.s32 	%p21, %r34, %r37;
	mov.f32 	%f107, 0f00000000;
	or.pred  	%p22, %p20, %p21;
	@%p22 bra 	$L__BB0_18;
	mad.lo.s32 	%r58, %r34, %r36, %r5;
	mul.wide.s32 	%rd15, %r58, 4;
	add.s64 	%rd16, %rd1, %rd15;
	ld.global.nc.f32 	%f107, [%rd16];
$L__BB0_18:
	st.shared.f32 	[%r9], %f107;
	bar.sync 	0;
	ld.shared.f32 	%f76, [%r7];
	ld.shared.f32 	%f77, [%r10];
	fma.rn.f32 	%f78, %f76, %f77, %f108;
	ld.shared.f32 	%f79, [%r7+4];
	ld.shared.f32 	%f80, [%r10+32];
	fma.rn.f32 	%f81, %f79, %f80, %f78;
	ld.shared.f32 	%f82, [%r7+8];
	ld.shared.f32 	%f83, [%r10+64];
	fma.rn.f32 	%f84, %f82, %f83, %f81;
	ld.shared.f32 	%f85, [%r7+12];
	ld.shared.f32 	%f86, [%r10+96];
	fma.rn.f32 	%f87, %f85, %f86, %f84;
	ld.shared.f32 	%f88, [%r7+16];
	ld.shared.f32 	%f89, [%r10+128];
	fma.rn.f32 	%f90, %f88, %f89, %f87;
	ld.shared.f32 	%f91, [%r7+20];
	ld.shared.f32 	%f92, [%r10+160];
	fma.rn.f32 	%f93, %f91, %f92, %f90;
	ld.shared.f32 	%f94, [%r7+24];
	ld.shared.f32 	%f95, [%r10+192];
	fma.rn.f32 	%f96, %f94, %f95, %f93;
	ld.shared.f32 	%f97, [%r7+28];
	ld.shared.f32 	%f98, [%r10+224];
	fma.rn.f32 	%f108, %f97, %f98, %f96;
	bar.sync 	0;
$L__BB0_19:
	setp.ge.s32 	%p23, %r2, %r35;
	setp.ge.s32 	%p24, %r5, %r36;
	or.pred  	%p25, %p23, %p24;
	@%p25 bra 	$L__BB0_21;
	ld.param.u64 	%rd20, [_Z15tiledGemmSquareILi8EEvPKfS1_Pfiii_param_2];
	mad.lo.s32 	%r59, %r36, %r2, %r5;
	cvta.to.global.u64 	%rd17, %rd20;
	mul.wide.s32 	%rd18, %r59, 4;
	add.s64 	%rd19, %rd17, %rd18;
	st.global.f32 	[%rd19], %f108;
$L__BB0_21:
	ret;

}
	// .globl	_Z15tiledGemmSquareILi16EEvPKfS1_Pfiii
.visible .entry _Z15tiledGemmSquareILi16EEvPKfS1_Pfiii(
	.param .u64 .ptr .align 1 _Z15tiledGemmSquareILi16EEvPKfS1_Pfiii_param_0,
	.param .u64 .ptr .align 1 _Z15tiledGemmSquareILi16EEvPKfS1_Pfiii_param_1,
	.param .u64 .ptr .align 1 _Z15tiledGemmSquareILi16EEvPKfS1_Pfiii_param_2,
	.param .u32 _Z15tiledGemmSquareILi16EEvPKfS1_Pfiii_param_3,
	.param .u32 _Z15tiledGemmSquareILi16EEvPKfS1_Pfiii_param_4,
	.param .u32 _Z15tiledGemmSquareILi16EEvPKfS1_Pfiii_param_5
)
{
	.reg .pred 	%p<26>;
	.reg .b32 	%r<68>;
	.reg .b32 	%f<181>;
	.reg .b64 	%rd<21>;
	// demoted variable
	.shared .align 4 .b8 _ZZ15tiledGemmSquareILi16EEvPKfS1_PfiiiE2As[1024];
	// demoted variable
	.shared .align 4 .b8 _ZZ15tiledGemmSquareILi16EEvPKfS1_PfiiiE2Bs[1024];
	ld.param.u64 	%rd5, [_Z15tiledGemmSquareILi16EEvPKfS1_Pfiii_param_0];
	ld.param.u64 	%rd6, [_Z15tiledGemmSquareILi16EEvPKfS1_Pfiii_param_1];
	ld.param.u32 	%r35, [_Z15tiledGemmSquareILi16EEvPKfS1_Pfiii_param_3];
	ld.param.u32 	%r36, [_Z15tiledGemmSquareILi16EEvPKfS1_Pfiii_param_4];
	ld.param.u32 	%r37, [_Z15tiledGemmSquareILi16EEvPKfS1_Pfiii_param_5];
	cvta.to.global.u64 	%rd1, %rd6;
	cvta.to.global.u64 	%rd2, %rd5;
	mov.u32 	%r38, %ctaid.y;
	shl.b32 	%r39, %r38, 4;
	mov.u32 	%r1, %tid.y;
	add.s32 	%r2, %r39, %r1;
	mov.u32 	%r40, %ctaid.x;
	shl.b32 	%r3, %r40, 4;
	mov.u32 	%r4, %tid.x;
	add.s32 	%r5, %r3, %r4;
	setp.lt.s32 	%p1, %r37, 1;
	mov.f32 	%f180, 0f00000000;
	@%p1 bra 	$L__BB1_19;
	mul.lo.s32 	%r6, %r37, %r2;
	shl.b32 	%r42, %r1, 6;
	mov.u32 	%r43, _ZZ15tiledGemmSquareILi16EEvPKfS1_PfiiiE2As;
	add.s32 	%r7, %r43, %r42;
	shl.b32 	%r44, %r4, 2;
	add.s32 	%r8, %r7, %r44;
	mov.u32 	%r45, _ZZ15tiledGemmSquareILi16EEvPKfS1_PfiiiE2Bs;
	add.s32 	%r10, %r45, %r44;
	add.s32 	%r9, %r10, %r42;
	add.s32 	%r11, %r37, -1;
	setp.lt.u32 	%p2, %r37, 17;
	mov.f32 	%f180, 0f00000000;
	mov.b32 	%r67, 0;
	@%p2 bra 	$L__BB1_13;
	shr.u32 	%r47, %r11, 4;
	add.s32 	%r48, %r47, 1;
	add.s32 	%r49, %r1, 16;
	mad.lo.s32 	%r50, %r36, %r49, %r4;
	add.s32 	%r64, %r50, %r3;
	shl.b32 	%r13, %r36, 5;
	mad.lo.s32 	%r51, %r1, %r36, %r4;
	add.s32 	%r63, %r51, %r3;
	add.s32 	%r61, %r4, %r6;
	and.b32  	%r52, %r48, 536870910;
	neg.s32 	%r60, %r52;
	mov.f32 	%f180, 0f00000000;
	mov.b32 	%r66, 16;
	mov.u32 	%r62, %r4;
	mov.u32 	%r65, %r1;
$L__BB1_3:
	setp.ge.s32 	%p3, %r2, %r35;
	mul.wide.s32 	%rd7, %r61, 4;
	add.s64 	%rd8, %rd2, %rd7;
	add.s64 	%rd3, %rd8, 64;
	setp.ge.s32 	%p4, %r62, %r37;
	mov.f32 	%f172, 0f00000000;
	or.pred  	%p5, %p3, %p4;
	@%p5 bra 	$L__BB1_5;
	ld.global.nc.f32 	%f172, [%rd3+-64];
$L__BB1_5:
	setp.ge.s32 	%p6, %r5, %r36;
	st.shared.f32 	[%r8], %f172;
	setp.ge.s32 	%p7, %r65, %r37;
	mov.f32 	%f173, 0f00000000;
	or.pred  	%p8, %p6, %p7;
	@%p8 bra 	$L__BB1_7;
	mul.wide.s32 	%rd9, %r63, 4;
	add.s64 	%rd10, %rd1, %rd9;
	ld.global.nc.f32 	%f173, [%rd10];
$L__BB1_7:
	st.shared.f32 	[%r9], %f173;
	bar.sync 	0;
	ld.shared.f32 	%f27, [%r7];
	ld.shared.f32 	%f28, [%r10];
	fma.rn.f32 	%f29, %f27, %f28, %f180;
	ld.shared.f32 	%f30, [%r7+4];
	ld.shared.f32 	%f31, [%r10+64];
	fma.rn.f32 	%f32, %f30, %f31, %f29;
	ld.shared.f32 	%f33, [%r7+8];
	ld.shared.f32 	%f34, [%r10+128];
	fma.rn.f32 	%f35, %f33, %f34, %f32;
	ld.shared.f32 	%f36, [%r7+12];
	ld.shared.f32 	%f37, [%r10+192];
	fma.rn.f32 	%f38, %f36, %f37, %f35;
	ld.shared.f32 	%f39, [%r7+16];
	ld.shared.f32 	%f40, [%r10+256];
	fma.rn.f32 	%f41, %f39, %f40, %f38;
	ld.shared.f32 	%f42, [%r7+20];
	ld.shared.f32 	%f43, [%r10+320];
	fma.rn.f32 	%f44, %f42, %f43, %f41;
	ld.shared.f32 	%f45, [%r7+24];
	ld.shared.f32 	%f46, [%r10+384];
	fma.rn.f32 	%f47, %f45, %f46, %f44;
	ld.shared.f32 	%f48, [%r7+28];
	ld.shared.f32 	%f49, [%r10+448];
	fma.rn.f32 	%f50, %f48, %f49, %f47;
	ld.shared.f32 	%f51, [%r7+32];
	ld.shared.f32 	%f52, [%r10+512];
	fma.rn.f32 	%f53, %f51, %f52, %f50;
	ld.shared.f32 	%f54, [%r7+36];
	ld.shared.f32 	%f55, [%r10+576];
	fma.rn.f32 	%f56, %f54, %f55, %f53;
	ld.shared.f32 	%f57, [%r7+40];
	ld.shared.f32 	%f58, [%r10+640];
	fma.rn.f32 	%f59, %f57, %f58, %f56;
	ld.shared.f32 	%f60, [%r7+44];
	ld.shared.f32 	%f61, [%r10+704];
	fma.rn.f32 	%f62, %f60, %f61, %f59;
	ld.shared.f32 	%f63, [%r7+48];
	ld.shared.f32 	%f64, [%r10+768];
	fma.rn.f32 	%f65, %f63, %f64, %f62;
	ld.shared.f32 	%f66, [%r7+52];
	ld.shared.f32 	%f67, [%r10+832];
	fma.rn.f32 	%f68, %f66, %f67, %f65;
	ld.shared.f32 	%f69, [%r7+56];
	ld.shared.f32 	%f70, [%r10+896];
	fma.rn.f32 	%f71, %f69, %f70, %f68;
	ld.shared.f32 	%f72, [%r7+60];
	ld.shared.f32 	%f73, [%r10+960];
	fma.rn.f32 	%f6, %f72, %f73, %f71;
	bar.sync 	0;
	add.s32 	%r53, %r62, 16;
	setp.ge.s32 	%p10, %r53, %r37;
	mov.f32 	%f174, 0f00000000;
	or.pred  	%p11, %p3, %p10;
	@%p11 bra 	$L__BB1_9;
	ld.global.nc.f32 	%f174, [%rd3];
$L__BB1_9:
	st.shared.f32 	[%r8], %f174;
	add.s32 	%r54, %r65, 16;
	setp.ge.s32 	%p13, %r54, %r37;
	mov.f32 	%f175, 0f00000000;
	or.pred  	%p14, %p6, %p13;
	@%p14 bra 	$L__BB1_11;
	mul.wide.s32 	%rd11, %r64, 4;
	add.s64 	%rd12, %rd1, %rd11;
	ld.global.nc.f32 	%f175, [%rd12];
$L__BB1_11:
	st.shared.f32 	[%r9], %f175;
	bar.sync 	0;
	ld.shared.f32 	%f75, [%r7];
	ld.shared.f32 	%f76, [%r10];
	fma.rn.f32 	%f77, %f75, %f76, %f6;
	ld.shared.f32 	%f78, [%r7+4];
	ld.shared.f32 	%f79, [%r10+64];
	fma.rn.f32 	%f80, %f78, %f79, %f77;
	ld.shared.f32 	%f81, [%r7+8];
	ld.shared.f32 	%f82, [%r10+128];
	fma.rn.f32 	%f83, %f81, %f82, %f80;
	ld.shared.f32 	%f84, [%r7+12];
	ld.shared.f32 	%f85, [%r10+192];
	fma.rn.f32 	%f86, %f84, %f85, %f83;
	ld.shared.f32 	%f87, [%r7+16];
	ld.shared.f32 	%f88, [%r10+256];
	fma.rn.f32 	%f89, %f87, %f88, %f86;
	ld.shared.f32 	%f90, [%r7+20];
	ld.shared.f32 	%f91, [%r10+320];
	fma.rn.f32 	%f92, %f90, %f91, %f89;
	ld.shared.f32 	%f93, [%r7+24];
	ld.shared.f32 	%f94, [%r10+384];
	fma.rn.f32 	%f95, %f93, %f94, %f92;
	ld.shared.f32 	%f96, [%r7+28];
	ld.shared.f32 	%f97, [%r10+448];
	fma.rn.f32 	%f98, %f96, %f97, %f95;
	ld.shared.f32 	%f99, [%r7+32];
	ld.shared.f32 	%f100, [%r10+512];
	fma.rn.f32 	%f101, %f99, %f100, %f98;
	ld.shared.f32 	%f102, [%r7+36];
	ld.shared.f32 	%f103, [%r10+576];
	fma.rn.f32 	%f104, %f102, %f103, %f101;
	ld.shared.f32 	%f105, [%r7+40];
	ld.shared.f32 	%f106, [%r10+640];
	fma.rn.f32 	%f107, %f105, %f106, %f104;
	ld.shared.f32 	%f108, [%r7+44];
	ld.shared.f32 	%f109, [%r10+704];
	fma.rn.f32 	%f110, %f108, %f109, %f107;
	ld.shared.f32 	%f111, [%r7+48];
	ld.shared.f32 	%f112, [%r10+768];
	fma.rn.f32 	%f113, %f111, %f112, %f110;
	ld.shared.f32 	%f114, [%r7+52];
	ld.shared.f32 	%f115, [%r10+832];
	fma.rn.f32 	%f116, %f114, %f115, %f113;
	ld.shared.f32 	%f117, [%r7+56];
	ld.shared.f32 	%f118, [%r10+896];
	fma.rn.f32 	%f119, %f117, %f118, %f116;
	ld.shared.f32 	%f120, [%r7+60];
	ld.shared.f32 	%f121, [%r10+960];
	fma.rn.f32 	%f180, %f120, %f121, %f119;
	bar.sync 	0;
	add.s32 	%r66, %r66, 32;
	add.s32 	%r65, %r65, 32;
	add.s32 	%r64, %r64, %r13;
	add.s32 	%r63, %r63, %r13;
	add.s32 	%r62, %r62, 32;
	add.s32 	%r61, %r61, 32;
	add.s32 	%r60, %r60, 2;
	setp.ne.s32 	%p15, %r60, 0;
	@%p15 bra 	$L__BB1_3;
	add.s32 	%r67, %r66, -16;
$L__BB1_13:
	and.b32  	%r55, %r11, 16;
	setp.ne.s32 	%p16, %r55, 0;
	@%p16 bra 	$L__BB1_19;
	setp.ge.s32 	%p17, %r2, %r35;
	add.s32 	%r33, %r67, %r4;
	add.s32 	%r34, %r67, %r1;
	setp.ge.s32 	%p18, %r33, %r37;
	mov.f32 	%f178, 0f00000000;
	or.pred  	%p19, %p17, %p18;
	@%p19 bra 	$L__BB1_16;
	add.s32 	%r57, %r33, %r6;
	mul.wide.s32 	%rd13, %r57, 4;
	add.s64 	%rd14, %rd2, %rd13;
	ld.global.nc.f32 	%f178, [%rd14];
$L__BB1_16:
	setp.ge.s32 	%p20, %r5, %r36;
	st.shared.f32 	[%r8], %f178;
	setp.ge.s32 	%p21, %r34, %r37;
	mov.f32 	%f179, 0f00000000;
	or.pred  	%p22, %p20, %p21;
	@%p22 bra 	$L__BB1_18;
	mad.lo.s32 	%r58, %r34, %r36, %r5;
	mul.wide.s32 	%rd15, %r58, 4;
	add.s64 	%rd16, %rd1, %rd15;
	ld.global.nc.f32 	%f179, [%rd16];
$L__BB1_18:
	st.shared.f32 	[%r9], %f179;
	bar.sync 	0;
	ld.shared.f32 	%f124, [%r7];
	ld.shared.f32 	%f125, [%r10];
	fma.rn.f32 	%f126, %f124, %f125, %f180;
	ld.shared.f32 	%f127, [%r7+4];
	ld.shared.f32 	%f128, [%r10+64];
	fma.rn.f32 	%f129, %f127, %f128, %f126;
	ld.shared.f32 	%f130, [%r7+8];
	ld.shared.f32 	%f131, [%r10+128];
	fma.rn.f32 	%f132, %f130, %f131, %f129;
	ld.shared.f32 	%f133, [%r7+12];
	ld.shared.f32 	%f134, [%r10+192];
	fma.rn.f32 	%f135, %f133, %f134, %f132;
	ld.shared.f32 	%f136, [%r7+16];
	ld.shared.f32 	%f137, [%r10+256];
	fma.rn.f32 	%f138, %f136, %f137, %f135;
	ld.shared.f32 	%f139, [%r7+20];
	ld.shared.f32 	%f140, [%r10+320];
	fma.rn.f32 	%f141, %f139, %f140, %f138;
	ld.shared.f32 	%f142, [%r7+24];
	ld.shared.f32 	%f143, [%r10+384];
	fma.rn.f32 	%f144, %f142, %f143, %f141;
	ld.shared.f32 	%f145, [%r7+28];
	ld.shared.f32 	%f146, [%r10+448];
	fma.rn.f32 	%f147, %f145, %f146, %f144;
	ld.shared.f32 	%f148, [%r7+32];
	ld.shared.f32 	%f149, [%r10+512];
	fma.rn.f32 	%f150, %f148, %f149, %f147;
	ld.shared.f32 	%f151, [%r7+36];
	ld.shared.f32 	%f152, [%r10+576];
	fma.rn.f32 	%f153, %f151, %f152, %f150;
	ld.shared.f32 	%f154, [%r7+40];
	ld.shared.f32 	%f155, [%r10+640];
	fma.rn.f32 	%f156, %f154, %f155, %f153;
	ld.shared.f32 	%f157, [%r7+44];
	ld.shared.f32 	%f158, [%r10+704];
	fma.rn.f32 	%f159, %f157, %f158, %f156;
	ld.shared.f32 	%f160, [%r7+48];
	ld.shared.f32 	%f161, [%r10+768];
	fma.rn.f32 	%f162, %f160, %f161, %f159;
	ld.shared.f32 	%f163, [%r7+52];
	ld.shared.f32 	%f164, [%r10+832];
	fma.rn.f32 	%f165, %f163, %f164, %f162;
	ld.shared.f32 	%f166, [%r7+56];
	ld.shared.f32 	%f167, [%r10+896];
	fma.rn.f32 	%f168, %f166, %f167, %f165;
	ld.shared.f32 	%f169, [%r7+60];
	ld.shared.f32 	%f170, [%r10+960];
	fma.rn.f32 	%f180, %f169, %f170, %f168;
	bar.sync 	0;
$L__BB1_19:
	setp.ge.s32 	%p23, %r2, %r35;
	setp.ge.s32 	%p24, %r5, %r36;
	or.pred  	%p25, %p23, %p24;
	@%p25 bra 	$L__BB1_21;
	ld.param.u64 	%rd20, [_Z15tiledGemmSquareILi16EEvPKfS1_Pfiii_param_2];
	mad.lo.s32 	%r59, %r36, %r2, %r5;
	cvta.to.global.u64 	%rd17, %rd20;
	mul.wide.s32 	%rd18, %r59, 4;
	add.s64 	%rd19, %rd17, %rd18;
	st.global.f32 	[%rd19], %f180;
$L__BB1_21:
	ret;

}
	// .globl	_Z15tiledGemmSquareILi32EEvPKfS1_Pfiii
.visible .entry _Z15tiledGemmSquareILi32EEvPKfS1_Pfiii(
	.param .u64 .ptr .align 1 _Z15tiledGemmSquareILi32EEvPKfS1_Pfiii_param_0,
	.param .u64 .ptr .align 1 _Z15tiledGemmSquareILi32EEvPKfS1_Pfiii_param_1,
	.param .u64 .ptr .align 1 _Z15tiledGemmSquareILi32EEvPKfS1_Pfiii_param_2,
	.param .u32 _Z15tiledGemmSquareILi32EEvPKfS1_Pfiii_param_3,
	.param .u32 _Z15tiledGemmSquareILi32EEvPKfS1_Pfiii_param_4,
	.param .u32 _Z15tiledGemmSquareILi32EEvPKfS1_Pfiii_param_5
)
{
	.reg .pred 	%p<12>;
	.reg .b32 	%r<41>;
	.reg .b32 	%f<111>;
	.reg .b64 	%rd<13>;
	// demoted variable
	.shared .align 4 .b8 _ZZ15tiledGemmSquareILi32EEvPKfS1_PfiiiE2As[4096];
	// demoted variable
	.shared .align 4 .b8 _ZZ15tiledGemmSquareILi32EEvPKfS1_PfiiiE2Bs[4096];
	ld.param.u64 	%rd4, [_Z15tiledGemmSquareILi32EEvPKfS1_Pfiii_param_0];
	ld.param.u64 	%rd5, [_Z15tiledGemmSquareILi32EEvPKfS1_Pfiii_param_1];
	ld.param.u64 	%rd6, [_Z15tiledGemmSquareILi32EEvPKfS1_Pfiii_param_2];
	ld.param.u32 	%r23, [_Z15tiledGemmSquareILi32EEvPKfS1_Pfiii_param_3];
	ld.param.u32 	%r24, [_Z15tiledGemmSquareILi32EEvPKfS1_Pfiii_param_4];
	ld.param.u32 	%r25, [_Z15tiledGemmSquareILi32EEvPKfS1_Pfiii_param_5];
	mov.u32 	%r26, %ctaid.y;
	shl.b32 	%r27, %r26, 5;
	mov.u32 	%r38, %tid.y;
	add.s32 	%r2, %r27, %r38;
	mov.u32 	%r28, %ctaid.x;
	shl.b32 	%r3, %r28, 5;
	mov.u32 	%r36, %tid.x;
	add.s32 	%r5, %r3, %r36;
	setp.lt.s32 	%p1, %r25, 1;
	mov.f32 	%f110, 0f00000000;
	@%p1 bra 	$L__BB2_7;
	shl.b32 	%r30, %r38, 7;
	mov.u32 	%r31, _ZZ15tiledGemmSquareILi32EEvPKfS1_PfiiiE2As;
	add.s32 	%r6, %r31, %r30;
	shl.b32 	%r32, %r36, 2;
	add.s32 	%r7, %r6, %r32;
	mov.u32 	%r33, _ZZ15tiledGemmSquareILi32EEvPKfS1_PfiiiE2Bs;
	add.s32 	%r9, %r33, %r32;
	add.s32 	%r8, %r9, %r30;
	mad.lo.s32 	%r34, %r38, %r24, %r36;
	add.s32 	%r39, %r34, %r3;
	shl.b32 	%r11, %r24, 5;
	mad.lo.s32 	%r37, %r25, %r2, %r36;
	cvta.to.global.u64 	%rd1, %rd4;
	cvta.to.global.u64 	%rd2, %rd5;
	mov.f32 	%f110, 0f00000000;
	mov.b32 	%r40, 0;
$L__BB2_2:
	setp.ge.s32 	%p2, %r2, %r23;
	mul.wide.s32 	%rd7, %r37, 4;
	add.s64 	%rd3, %rd1, %rd7;
	setp.ge.s32 	%p3, %r36, %r25;
	mov.f32 	%f108, 0f00000000;
	or.pred  	%p4, %p2, %p3;
	@%p4 bra 	$L__BB2_4;
	ld.global.nc.f32 	%f108, [%rd3];
$L__BB2_4:
	setp.ge.s32 	%p5, %r5, %r24;
	st.shared.f32 	[%r7], %f108;
	setp.ge.s32 	%p6, %r38, %r25;
	mov.f32 	%f109, 0f00000000;
	or.pred  	%p7, %p5, %p6;
	@%p7 bra 	$L__BB2_6;
	mul.wide.s32 	%rd8, %r39, 4;
	add.s64 	%rd9, %rd2, %rd8;
	ld.global.nc.f32 	%f109, [%rd9];
$L__BB2_6:
	st.shared.f32 	[%r8], %f109;
	bar.sync 	0;
	ld.shared.f32 	%f12, [%r6];
	ld.shared.f32 	%f13, [%r9];
	fma.rn.f32 	%f14, %f12, %f13, %f110;
	ld.shared.f32 	%f15, [%r6+4];
	ld.shared.f32 	%f16, [%r9+128];
	fma.rn.f32 	%f17, %f15, %f16, %f14;
	ld.shared.f32 	%f18, [%r6+8];
	ld.shared.f32 	%f19, [%r9+256];
	fma.rn.f32 	%f20, %f18, %f19, %f17;
	ld.shared.f32 	%f21, [%r6+12];
	ld.shared.f32 	%f22, [%r9+384];
	fma.rn.f32 	%f23, %f21, %f22, %f20;
	ld.shared.f32 	%f24, [%r6+16];
	ld.shared.f32 	%f25, [%r9+512];
	fma.rn.f32 	%f26, %f24, %f25, %f23;
	ld.shared.f32 	%f27, [%r6+20];
	ld.shared.f32 	%f28, [%r9+640];
	fma.rn.f32 	%f29, %f27, %f28, %f26;
	ld.shared.f32 	%f30, [%r6+24];
	ld.shared.f32 	%f31, [%r9+768];
	fma.rn.f32 	%f32, %f30, %f31, %f29;
	ld.shared.f32 	%f33, [%r6+28];
	ld.shared.f32 	%f34, [%r9+896];
	fma.rn.f32 	%f35, %f33, %f34, %f32;
	ld.shared.f32 	%f36, [%r6+32];
	ld.shared.f32 	%f37, [%r9+1024];
	fma.rn.f32 	%f38, %f36, %f37, %f35;
	ld.shared.f32 	%f39, [%r6+36];
	ld.shared.f32 	%f40, [%r9+1152];
	fma.rn.f32 	%f41, %f39, %f40, %f38;
	ld.shared.f32 	%f42, [%r6+40];
	ld.shared.f32 	%f43, [%r9+1280];
	fma.rn.f32 	%f44, %f42, %f43, %f41;
	ld.shared.f32 	%f45, [%r6+44];
	ld.shared.f32 	%f46, [%r9+1408];
	fma.rn.f32 	%f47, %f45, %f46, %f44;
	ld.shared.f32 	%f48, [%r6+48];
	ld.shared.f32 	%f49, [%r9+1536];
	fma.rn.f32 	%f50, %f48, %f49, %f47;
	ld.shared.f32 	%f51, [%r6+52];
	ld.shared.f32 	%f52, [%r9+1664];
	fma.rn.f32 	%f53, %f51, %f52, %f50;
	ld.shared.f32 	%f54, [%r6+56];
	ld.shared.f32 	%f55, [%r9+1792];
	fma.rn.f32 	%f56, %f54, %f55, %f53;
	ld.shared.f32 	%f57, [%r6+60];
	ld.shared.f32 	%f58, [%r9+1920];
	fma.rn.f32 	%f59, %f57, %f58, %f56;
	ld.shared.f32 	%f60, [%r6+64];
	ld.shared.f32 	%f61, [%r9+2048];
	fma.rn.f32 	%f62, %f60, %f61, %f59;
	ld.shared.f32 	%f63, [%r6+68];
	ld.shared.f32 	%f64, [%r9+2176];
	fma.rn.f32 	%f65, %f63, %f64, %f62;
	ld.shared.f32 	%f66, [%r6+72];
	ld.shared.f32 	%f67, [%r9+2304];
	fma.rn.f32 	%f68, %f66, %f67, %f65;
	ld.shared.f32 	%f69, [%r6+76];
	ld.shared.f32 	%f70, [%r9+2432];
	fma.rn.f32 	%f71, %f69, %f70, %f68;
	ld.shared.f32 	%f72, [%r6+80];
	ld.shared.f32 	%f73, [%r9+2560];
	fma.rn.f32 	%f74, %f72, %f73, %f71;
	ld.shared.f32 	%f75, [%r6+84];
	ld.shared.f32 	%f76, [%r9+2688];
	fma.rn.f32 	%f77, %f75, %f76, %f74;
	ld.shared.f32 	%f78, [%r6+88];
	ld.shared.f32 	%f79, [%r9+2816];
	fma.rn.f32 	%f80, %f78, %f79, %f77;
	ld.shared.f32 	%f81, [%r6+92];
	ld.shared.f32 	%f82, [%r9+2944];
	fma.rn.f32 	%f83, %f81, %f82, %f80;
	ld.shared.f32 	%f84, [%r6+96];
	ld.shared.f32 	%f85, [%r9+3072];
	fma.rn.f32 	%f86, %f84, %f85, %f83;
	ld.shared.f32 	%f87, [%r6+100];
	ld.shared.f32 	%f88, [%r9+3200];
	fma.rn.f32 	%f89, %f87, %f88, %f86;
	ld.shared.f32 	%f90, [%r6+104];
	ld.shared.f32 	%f91, [%r9+3328];
	fma.rn.f32 	%f92, %f90, %f91, %f89;
	ld.shared.f32 	%f93, [%r6+108];
	ld.shared.f32 	%f94, [%r9+3456];
	fma.rn.f32 	%f95, %f93, %f94, %f92;
	ld.shared.f32 	%f96, [%r6+112];
	ld.shared.f32 	%f97, [%r9+3584];
	fma.rn.f32 	%f98, %f96, %f97, %f95;
	ld.shared.f32 	%f99, [%r6+116];
	ld.shared.f32 	%f100, [%r9+3712];
	fma.rn.f32 	%f101, %f99, %f100, %f98;
	ld.shared.f32 	%f102, [%r6+120];
	ld.shared.f32 	%f103, [%r9+3840];
	fma.rn.f32 	%f104, %f102, %f103, %f101;
	ld.shared.f32 	%f105, [%r6+124];
	ld.shared.f32 	%f106, [%r9+3968];
	fma.rn.f32 	%f110, %f105, %f106, %f104;
	bar.sync 	0;
	add.s32 	%r40, %r40, 32;
	add.s32 	%r39, %r39, %r11;
	add.s32 	%r38, %r38, 32;
	add.s32 	%r37, %r37, 32;
	add.s32 	%r36, %r36, 32;
	setp.lt.s32 	%p8, %r40, %r25;
	@%p8 bra 	$L__BB2_2;
$L__BB2_7:
	setp.ge.s32 	%p9, %r2, %r23;
	setp.ge.s32 	%p10, %r5, %r24;
	or.pred  	%p11, %p9, %p10;
	@%p11 bra 	$L__BB2_9;
	mad.lo.s32 	%r35, %r24, %r2, %r5;
	cvta.to.global.u64 	%rd10, %rd6;
	mul.wide.s32 	%rd11, %r35, 4;
	add.s64 	%rd12, %rd10, %rd11;
	st.global.f32 	[%rd12], %f110;
$L__BB2_9:
	ret;

}


// ===== COMPILED SASS (sm_100) =====

	.target	sm_100

	.elftype	@"ET_EXEC"


//--------------------- .note.nv.tkinfo           --------------------------
	.section	.note.nv.tkinfo,"",@"SHT_NOTE"
	.sectionflags	@"SHF_NOTE_NV_TKINFO"
	.tkinfo
        /*0018*/ 	.word	0x00000002
        /*0030*/ 	.string	""
        /*0030*/ 	.string	"ptxas"
        /*0030*/ 	.string	"Cuda compilation tools, release 13.0, V13.0.88"
        /*0030*/ 	.string	"Build cuda_13.0.r13.0/compiler.36424714_0"
        /*0030*/ 	.string	"-arch sm_100 -m 64 "



//--------------------- .note.nv.cuinfo           --------------------------
	.section	.note.nv.cuinfo,"",@"SHT_NOTE"
	.sectionflags	@"SHF_NOTE_NV_CUINFO"
        /*0018*/ 	.short	0x0002
        /*001a*/ 	.short	0x0064
        /*001c*/ 	.short	0x0082
	.zero		2


//--------------------- .nv.info                  --------------------------
	.section	.nv.info,"",@"SHT_CUDA_INFO"
	.align	4


	//----- nvinfo : EIATTR_REGCOUNT
	.align		4
        /*0000*/ 	.byte	0x04, 0x2f
        /*0002*/ 	.short	(.L_1 - .L_0)
	.align		4
.L_0:
        /*0004*/ 	.word	index@(_Z15tiledGemmSquareILi8EEvPKfS1_Pfiii)
        /*0008*/ 	.word	0x00000020


	//----- nvinfo : EIATTR_FRAME_SIZE
	.align		4
.L_1:
        /*000c*/ 	.byte	0x04, 0x11
        /*000e*/ 	.short	(.L_3 - .L_2)
	.align		4
.L_2:
        /*0010*/ 	.word	index@(_Z15tiledGemmSquareILi8EEvPKfS1_Pfiii)
        /*0014*/ 	.word	0x00000000


	//----- nvinfo : EIATTR_REGCOUNT
	.align		4
.L_3:
        /*0018*/ 	.byte	0x04, 0x2f
        /*001a*/ 	.short	(.L_5 - .L_4)
	.align		4
.L_4:
        /*001c*/ 	.word	index@(_Z15tiledGemmSquareILi16EEvPKfS1_Pfiii)
        /*0020*/ 	.word	0x00000020


	//----- nvinfo : EIATTR_FRAME_SIZE
	.align		4
.L_5:
        /*0024*/ 	.byte	0x04, 0x11
        /*0026*/ 	.short	(.L_7 - .L_6)
	.align		4
.L_6:
        /*0028*/ 	.word	index@(_Z15tiledGemmSquareILi16EEvPKfS1_Pfiii)
        /*002c*/ 	.word	0x00000000


	//----- nvinfo : EIATTR_REGCOUNT
	.align		4
.L_7:
        /*0030*/ 	.byte	0x04, 0x2f
        /*0032*/ 	.short	(.L_9 - .L_8)
	.align		4
.L_8:
        /*0034*/ 	.word	index@(_Z15tiledGemmSquareILi32EEvPKfS1_Pfiii)
        /*0038*/ 	.word	0x00000020


	//----- nvinfo : EIATTR_FRAME_SIZE
	.align		4
.L_9:
        /*003c*/ 	.byte	0x04, 0x11
        /*003e*/ 	.short	(.L_11 - .L_10)
	.align		4
.L_10:
        /*0040*/ 	.word	index@(_Z15tiledGemmSquareILi32EEvPKfS1_Pfiii)
        /*0044*/ 	.word	0x00000000


	//----- nvinfo : EIATTR_MIN_STACK_SIZE
	.align		4
.L_11:
        /*0048*/ 	.byte	0x04, 0x12
        /*004a*/ 	.short	(.L_13 - .L_12)
	.align		4
.L_12:
        /*004c*/ 	.word	index@(_Z15tiledGemmSquareILi32EEvPKfS1_Pfiii)
        /*0050*/ 	.word	0x00000000


	//----- nvinfo : EIATTR_MIN_STACK_SIZE
	.align		4
.L_13:
        /*0054*/ 	.byte	0x04, 0x12
        /*0056*/ 	.short	(.L_15 - .L_14)
	.align		4
.L_14:
        /*0058*/ 	.word	index@(_Z15tiledGemmSquareILi16EEvPKfS1_Pfiii)
        /*005c*/ 	.word	0x00000000


	//----- nvinfo : EIATTR_MIN_STACK_SIZE
	.align		4
.L_15:
        /*0060*/ 	.byte	0x04, 0x12
        /*0062*/ 	.short	(.L_17 - .L_16)
	.align		4
.L_16:
        /*0064*/ 	.word	index@(_Z15tiledGemmSquareILi8EEvPKfS1_Pfiii)
        /*0068*/ 	.word	0x00000000
.L_17:


//--------------------- .nv.compat                --------------------------
	.section	.nv.compat,"",@"SHT_CUDA_COMPAT_INFO"
	.align	4
        /*0000*/ 	.byte	0x02, 0x09, 0x00, 0x00, 0x02, 0x02, 0x01, 0x00, 0x02, 0x05, 0x05, 0x00, 0x03, 0x07, 0x01, 0x01
        /*0010*/ 	.byte	0x02, 0x03, 0x00, 0x00, 0x02, 0x06, 0x01, 0x00, 0x04, 0x0b, 0x08, 0x00, 0x09, 0x00, 0x00, 0x00
        /*0020*/ 	.byte	0x00, 0x00, 0x00, 0x00


//--------------------- .nv.info._Z15tiledGemmSquareILi32EEvPKfS1_Pfiii --------------------------
	.section	.nv.info._Z15tiledGemmSquareILi32EEvPKfS1_Pfiii,"",@"SHT_CUDA_INFO"
	.sectionflags	@""
	.align	4


	//----- nvinfo : EIATTR_CUDA_API_VERSION
	.align		4
        /*0000*/ 	.byte	0x04, 0x37
        /*0002*/ 	.short	(.L_19 - .L_18)
.L_18:
        /*0004*/ 	.word	0x00000082


	//----- nvinfo : EIATTR_KPARAM_INFO
	.align		4
.L_19:
        /*0008*/ 	.byte	0x04, 0x17
        /*000a*/ 	.short	(.L_21 - .L_20)
.L_20:
        /*000c*/ 	.word	0x00000000
        /*0010*/ 	.short	0x0005
        /*0012*/ 	.short	0x0020
        /*0014*/ 	.byte	0x00, 0xf0, 0x11, 0x00


	//----- nvinfo : EIATTR_KPARAM_INFO
	.align		4
.L_21:
        /*0018*/ 	.byte	0x04, 0x17
        /*001a*/ 	.short	(.L_23 - .L_22)
.L_22:
        /*001c*/ 	.word	0x00000000
        /*0020*/ 	.short	0x0004
        /*0022*/ 	.short	0x001c
        /*0024*/ 	.byte	0x00, 0xf0, 0x11, 0x00


	//----- nvinfo : EIATTR_KPARAM_INFO
	.align		4
.L_23:
        /*0028*/ 	.byte	0x04, 0x17
        /*002a*/ 	.short	(.L_25 - .L_24)
.L_24:
        /*002c*/ 	.word	0x00000000
        /*0030*/ 	.short	0x0003
        /*0032*/ 	.short	0x0018
        /*0034*/ 	.byte	0x00, 0xf0, 0x11, 0x00


	//----- nvinfo : EIATTR_KPARAM_INFO
	.align		4
.L_25:
        /*0038*/ 	.byte	0x04, 0x17
        /*003a*/ 	.short	(.L_27 - .L_26)
.L_26:
        /*003c*/ 	.word	0x00000000
        /*0040*/ 	.short	0x0002
        /*0042*/ 	.short	0x0010
        /*0044*/ 	.byte	0x00, 0xf5, 0x21, 0x00


	//----- nvinfo : EIATTR_KPARAM_INFO
	.align		4
.L_27:
        /*0048*/ 	.byte	0x04, 0x17
        /*004a*/ 	.short	(.L_29 - .L_28)
.L_28:
        /*004c*/ 	.word	0x00000000
        /*0050*/ 	.short	0x0001
        /*0052*/ 	.short	0x0008
        /*0054*/ 	.byte	0x00, 0xf5, 0x21, 0x00


	//----- nvinfo : EIATTR_KPARAM_INFO
	.align		4
.L_29:
        /*0058*/ 	.byte	0x04, 0x17
        /*005a*/ 	.short	(.L_31 - .L_30)
.L_30:
        /*005c*/ 	.word	0x00000000
        /*0060*/ 	.short	0x0000
        /*0062*/ 	.short	0x0000
        /*0064*/ 	.byte	0x00, 0xf5, 0x21, 0x00


	//----- nvinfo : EIATTR_SPARSE_MMA_MASK
	.align		4
.L_31:
        /*0068*/ 	.byte	0x03, 0x50
        /*006a*/ 	.short	0x0000


	//----- nvinfo : EIATTR_MAXREG_COUNT
	.align		4
        /*006c*/ 	.byte	0x03, 0x1b
        /*006e*/ 	.short	0x00ff


	//----- nvinfo : EIATTR_NUM_BARRIERS
	.align		4
        /*0070*/ 	.byte	0x02, 0x4c
        /*0072*/ 	.byte	0x01
	.zero		1


	//----- nvinfo : EIATTR_MERCURY_ISA_VERSION
	.align		4
        /*0074*/ 	.byte	0x03, 0x5f
        /*0076*/ 	.short	0x0101


	//----- nvinfo : EIATTR_VRC_CTA_INIT_COUNT
	.align		4
        /*0078*/ 	.byte	0x02, 0x4a
	.zero		1
	.zero		1


	//----- nvinfo : EIATTR_EXIT_INSTR_OFFSETS
	.align		4
        /*007c*/ 	.byte	0x04, 0x1c
        /*007e*/ 	.short	(.L_33 - .L_32)


	//   ....[0]....
.L_32:
        /*0080*/ 	.word	0x00000800


	//   ....[1]....
        /*0084*/ 	.word	0x00000850


	//----- nvinfo : EIATTR_CBANK_PARAM_SIZE
	.align		4
.L_33:
        /*0088*/ 	.byte	0x03, 0x19
        /*008a*/ 	.short	0x0024


	//----- nvinfo : EIATTR_PARAM_CBANK
	.align		4
        /*008c*/ 	.byte	0x04, 0x0a
        /*008e*/ 	.short	(.L_35 - .L_34)
	.align		4
.L_34:
        /*0090*/ 	.word	index@(.nv.constant0._Z15tiledGemmSquareILi32EEvPKfS1_Pfiii)
        /*0094*/ 	.short	0x0380
        /*0096*/ 	.short	0x0024


	//----- nvinfo : EIATTR_SW_WAR
	.align		4
.L_35:
        /*0098*/ 	.byte	0x04, 0x36
        /*009a*/ 	.short	(.L_37 - .L_36)
.L_36:
        /*009c*/ 	.word	0x00000008
.L_37:


//--------------------- .nv.info._Z15tiledGemmSquareILi16EEvPKfS1_Pfiii --------------------------
	.section	.nv.info._Z15tiledGemmSquareILi16EEvPKfS1_Pfiii,"",@"SHT_CUDA_INFO"
	.sectionflags	@""
	.align	4


	//----- nvinfo : EIATTR_CUDA_API_VERSION
	.align		4
        /*0000*/ 	.byte	0x04, 0x37
        /*0002*/ 	.short	(.L_39 - .L_38)
.L_38:
        /*0004*/ 	.word	0x00000082


	//----- nvinfo : EIATTR_KPARAM_INFO
	.align		4
.L_39:
        /*0008*/ 	.byte	0x04, 0x17
        /*000a*/ 	.short	(.L_41 - .L_40)
.L_40:
        /*000c*/ 	.word	0x00000000
        /*0010*/ 	.short	0x0005
        /*0012*/ 	.short	0x0020
        /*0014*/ 	.byte	0x00, 0xf0, 0x11, 0x00


	//----- nvinfo : EIATTR_KPARAM_INFO
	.align		4
.L_41:
        /*0018*/ 	.byte	0x04, 0x17
        /*001a*/ 	.short	(.L_43 - .L_42)
.L_42:
        /*001c*/ 	.word	0x00000000
        /*0020*/ 	.short	0x0004
        /*0022*/ 	.short	0x001c
        /*0024*/ 	.byte	0x00, 0xf0, 0x11, 0x00


	//----- nvinfo : EIATTR_KPARAM_INFO
	.align		4
.L_43:
        /*0028*/ 	.byte	0x04, 0x17
        /*002a*/ 	.short	(.L_45 - .L_44)
.L_44:
        /*002c*/ 	.word	0x00000000
        /*0030*/ 	.short	0x0003
        /*0032*/ 	.short	0x0018
        /*0034*/ 	.byte	0x00, 0xf0, 0x11, 0x00


	//----- nvinfo : EIATTR_KPARAM_INFO
	.align		4
.L_45:
        /*0038*/ 	.byte	0x04, 0x17
        /*003a*/ 	.short	(.L_47 - .L_46)
.L_46:
        /*003c*/ 	.word	0x00000000
        /*0040*/ 	.short	0x0002
        /*0042*/ 	.short	0x0010
        /*0044*/ 	.byte	0x00, 0xf5, 0x21, 0x00


	//----- nvinfo : EIATTR_KPARAM_INFO
	.align		4
.L_47:
        /*0048*/ 	.byte	0x04, 0x17
        /*004a*/ 	.short	(.L_49 - .L_48)
.L_48:
        /*004c*/ 	.word	0x00000000
        /*0050*/ 	.short	0x0001
        /*0052*/ 	.short	0x0008
        /*0054*/ 	.byte	0x00, 0xf5, 0x21, 0x00


	//----- nvinfo : EIATTR_KPARAM_INFO
	.align		4
.L_49:
        /*0058*/ 	.byte	0x04, 0x17
        /*005a*/ 	.short	(.L_51 - .L_50)
.L_50:
        /*005c*/ 	.word	0x00000000
        /*0060*/ 	.short	0x0000
        /*0062*/ 	.short	0x0000
        /*0064*/ 	.byte	0x00, 0xf5, 0x21, 0x00


	//----- nvinfo : EIATTR_SPARSE_MMA_MASK
	.align		4
.L_51:
        /*0068*/ 	.byte	0x03, 0x50
        /*006a*/ 	.short	0x0000


	//----- nvinfo : EIATTR_MAXREG_COUNT
	.align		4
        /*006c*/ 	.byte	0x03, 0x1b
        /*006e*/ 	.short	0x00ff


	//----- nvinfo : EIATTR_NUM_BARRIERS
	.align		4
        /*0070*/ 	.byte	0x02, 0x4c
        /*0072*/ 	.byte	0x01
	.zero		1


	//----- nvinfo : EIATTR_MERCURY_ISA_VERSION
	.align		4
        /*0074*/ 	.byte	0x03, 0x5f
        /*0076*/ 	.short	0x0101


	//----- nvinfo : EIATTR_VRC_CTA_INIT_COUNT
	.align		4
        /*0078*/ 	.byte	0x02, 0x4a
	.zero		1
	.zero		1


	//----- nvinfo : EIATTR_EXIT_INSTR_OFFSETS
	.align		4
        /*007c*/ 	.byte	0x04, 0x1c
        /*007e*/ 	.short	(.L_53 - .L_52)


	//   ....[0]....
.L_52:
        /*0080*/ 	.word	0x00000da0


	//   ....[1]....
        /*0084*/ 	.word	0x00000df0


	//----- nvinfo : EIATTR_CBANK_PARAM_SIZE
	.align		4
.L_53:
        /*0088*/ 	.byte	0x03, 0x19
        /*008a*/ 	.short	0x0024


	//----- nvinfo : EIATTR_PARAM_CBANK
	.align		4
        /*008c*/ 	.byte	0x04, 0x0a
        /*008e*/ 	.short	(.L_55 - .L_54)
	.align		4
.L_54:
        /*0090*/ 	.word	index@(.nv.constant0._Z15tiledGemmSquareILi16EEvPKfS1_Pfiii)
        /*0094*/ 	.short	0x0380
        /*0096*/ 	.short	0x0024


	//----- nvinfo : EIATTR_SW_WAR
	.align		4
.L_55:
        /*0098*/ 	.byte	0x04, 0x36
        /*009a*/ 	.short	(.L_57 - .L_56)
.L_56:
        /*009c*/ 	.word	0x00000008
.L_57:


//--------------------- .nv.info._Z15tiledGemmSquareILi8EEvPKfS1_Pfiii --------------------------
	.section	.nv.info._Z15tiledGemmSquareILi8EEvPKfS1_Pfiii,"",@"SHT_CUDA_INFO"
	.sectionflags	@""
	.align	4


	//----- nvinfo : EIATTR_CUDA_API_VERSION
	.align		4
        /*0000*/ 	.byte	0x04, 0x37
        /*0002*/ 	.short	(.L_59 - .L_58)
.L_58:
        /*0004*/ 	.word	0x00000082


	//----- nvinfo : EIATTR_KPARAM_INFO
	.align		4
.L_59:
        /*0008*/ 	.byte	0x04, 0x17
        /*000a*/ 	.short	(.L_61 - .L_60)
.L_60:
        /*000c*/ 	.word	0x00000000
        /*0010*/ 	.short	0x0005
        /*0012*/ 	.short	0x0020
        /*0014*/ 	.byte	0x00, 0xf0, 0x11, 0x00


	//----- nvinfo : EIATTR_KPARAM_INFO
	.align		4
.L_61:
        /*0018*/ 	.byte	0x04, 0x17
        /*001a*/ 	.short	(.L_63 - .L_62)
.L_62:
        /*001c*/ 	.word	0x00000000
        /*0020*/ 	.short	0x0004
        /*0022*/ 	.short	0x001c
        /*0024*/ 	.byte	0x00, 0xf0, 0x11, 0x00


	//----- nvinfo : EIATTR_KPARAM_INFO
	.align		4
.L_63:
        /*0028*/ 	.byte	0x04, 0x17
        /*002a*/ 	.short	(.L_65 - .L_64)
.L_64:
        /*002c*/ 	.word	0x00000000
        /*0030*/ 	.short	0x0003
        /*0032*/ 	.short	0x0018
        /*0034*/ 	.byte	0x00, 0xf0, 0x11, 0x00


	//----- nvinfo : EIATTR_KPARAM_INFO
	.align		4
.L_65:
        /*0038*/ 	.byte	0x04, 0x17
        /*003a*/ 	.short	(.L_67 - .L_66)
.L_66:
        /*003c*/ 	.word	0x00000000
        /*0040*/ 	.short	0x0002
        /*0042*/ 	.short	0x0010
        /*0044*/ 	.byte	0x00, 0xf5, 0x21, 0x00


	//----- nvinfo : EIATTR_KPARAM_INFO
	.align		4
.L_67:
        /*0048*/ 	.byte	0x04, 0x17
        /*004a*/ 	.short	(.L_69 - .L_68)
.L_68:
        /*004c*/ 	.word	0x00000000
        /*0050*/ 	.short	0x0001
        /*0052*/ 	.short	0x0008
        /*0054*/ 	.byte	0x00, 0xf5, 0x21, 0x00


	//----- nvinfo : EIATTR_KPARAM_INFO
	.align		4
.L_69:
        /*0058*/ 	.byte	0x04, 0x17
        /*005a*/ 	.short	(.L_71 - .L_70)
.L_70:
        /*005c*/ 	.word	0x00000000
        /*0060*/ 	.short	0x0000
        /*0062*/ 	.short	0x0000
        /*0064*/ 	.byte	0x00, 0xf5, 0x21, 0x00


	//----- nvinfo : EIATTR_SPARSE_MMA_MASK
	.align		4
.L_71:
        /*0068*/ 	.byte	0x03, 0x50
        /*006a*/ 	.short	0x0000


	//----- nvinfo : EIATTR_MAXREG_COUNT
	.align		4
        /*006c*/ 	.byte	0x03, 0x1b
        /*006e*/ 	.short	0x00ff


	//----- nvinfo : EIATTR_NUM_BARRIERS
	.align		4
        /*0070*/ 	.byte	0x02, 0x4c
        /*0072*/ 	.byte	0x01
	.zero		1


	//----- nvinfo : EIATTR_MERCURY_ISA_VERSION
	.align		4
        /*0074*/ 	.byte	0x03, 0x5f
        /*0076*/ 	.short	0x0101


	//----- nvinfo : EIATTR_VRC_CTA_INIT_COUNT
	.align		4
        /*0078*/ 	.byte	0x02, 0x4a
	.zero		1
	.zero		1


	//----- nvinfo : EIATTR_EXIT_INSTR_OFFSETS
	.align		4
        /*007c*/ 	.byte	0x04, 0x1c
        /*007e*/ 	.short	(.L_73 - .L_72)


	//   ....[0]....
.L_72:
        /*0080*/ 	.word	0x00000a40


	//   ....[1]....
        /*0084*/ 	.word	0x00000a90


	//----- nvinfo : EIATTR_CBANK_PARAM_SIZE
	.align		4
.L_73:
        /*0088*/ 	.byte	0x03, 0x19
        /*008a*/ 	.short	0x0024


	//----- nvinfo : EIATTR_PARAM_CBANK
	.align		4
        /*008c*/ 	.byte	0x04, 0x0a
        /*008e*/ 	.short	(.L_75 - .L_74)
	.align		4
.L_74:
        /*0090*/ 	.word	index@(.nv.constant0._Z15tiledGemmSquareILi8EEvPKfS1_Pfiii)
        /*0094*/ 	.short	0x0380
        /*0096*/ 	.short	0x0024


	//----- nvinfo : EIATTR_SW_WAR
	.align		4
.L_75:
        /*0098*/ 	.byte	0x04, 0x36
        /*009a*/ 	.short	(.L_77 - .L_76)
.L_76:
        /*009c*/ 	.word	0x00000008
.L_77:


//--------------------- .nv.callgraph             --------------------------
	.section	.nv.callgraph,"",@"SHT_CUDA_CALLGRAPH"
	.align	4
	.sectionentsize	8
	.align		4
        /*0000*/ 	.word	0x00000000
	.align		4
        /*0004*/ 	.word	0xffffffff
	.align		4
        /*0008*/ 	.word	0x00000000
	.align		4
        /*000c*/ 	.word	0xfffffffe
	.align		4
        /*0010*/ 	.word	0x00000000
	.align		4
        /*0014*/ 	.word	0xfffffffd
	.align		4
        /*0018*/ 	.word	0x00000000
	.align		4
        /*001c*/ 	.word	0xfffffffc


//--------------------- .text._Z15tiledGemmSquareILi32EEvPKfS1_Pfiii --------------------------
	.section	.text._Z15tiledGemmSquareILi32EEvPKfS1_Pfiii,"ax",@progbits
	.align	128
        .global         _Z15tiledGemmSquareILi32EEvPKfS1_Pfiii
        .type           _Z15tiledGemmSquareILi32EEvPKfS1_Pfiii,@function
        .size           _Z15tiledGemmSquareILi32EEvPKfS1_Pfiii,(.L_x_11 - _Z15tiledGemmSquareILi32EEvPKfS1_Pfiii)
        .other          _Z15tiledGemmSquareILi32EEvPKfS1_Pfiii,@"STO_CUDA_ENTRY STV_DEFAULT"
_Z15tiledGemmSquareILi32EEvPKfS1_Pfiii:
.text._Z15tiledGemmSquareILi32EEvPKfS1_Pfiii:
[----:B------:R-:W-:Y:S01]  /*0000*/  LDC R1, c[0x0][0x37c] ;  /* 0x0000df00ff017b82 */ /* 0x000fe20000000800 */
[----:B------:R-:W0:Y:S01]  /*0010*/  S2R R18, SR_CTAID.Y ;  /* 0x0000000000127919 */ /* 0x000e220000002600 */
[----:B------:R-:W1:Y:S01]  /*0020*/  LDCU UR7, c[0x0][0x3a0] ;  /* 0x00007400ff0777ac */ /* 0x000e620008000800 */
[----:B------:R-:W-:Y:S01]  /*0030*/  HFMA2 R23, -RZ, RZ, 0, 0 ;  /* 0x00000000ff177431 */ /* 0x000fe200000001ff */
[----:B------:R-:W0:Y:S01]  /*0040*/  S2R R17, SR_TID.Y ;  /* 0x0000000000117919 */ /* 0x000e220000002200 */
[----:B------:R-:W2:Y:S01]  /*0050*/  LDCU.64 UR8, c[0x0][0x358] ;  /* 0x00006b00ff0877ac */ /* 0x000ea20008000a00 */
[----:B------:R-:W3:Y:S01]  /*0060*/  S2R R2, SR_CTAID.X ;  /* 0x0000000000027919 */ /* 0x000ee20000002500 */
[----:B------:R-:W3:Y:S01]  /*0070*/  S2R R16, SR_TID.X ;  /* 0x0000000000107919 */ /* 0x000ee20000002100 */
[----:B-1----:R-:W-:Y:S01]  /*0080*/  UISETP.GE.AND UP0, UPT, UR7, 0x1, UPT ;  /* 0x000000010700788c */ /* 0x002fe2000bf06270 */
[----:B0-----:R-:W-:Y:S02]  /*0090*/  LEA R18, R18, R17, 0x5 ;  /* 0x0000001112127211 */ /* 0x001fe400078e28ff */
[----:B---3--:R-:W-:-:S06]  /*00a0*/  LEA R19, R2, R16, 0x5 ;  /* 0x0000001002137211 */ /* 0x008fcc00078e28ff */
[----:B--2---:R-:W-:Y:S05]  /*00b0*/  BRA.U !UP0, `(.L_x_0) ;  /* 0x0000000508c47547 */ /* 0x004fea000b800000 */
[----:B------:R-:W0:Y:S01]  /*00c0*/  S2UR UR6, SR_CgaCtaId ;  /* 0x00000000000679c3 */ /* 0x000e220000008800 */
[----:B------:R-:W1:Y:S01]  /*00d0*/  LDCU UR10, c[0x0][0x39c] ;  /* 0x00007380ff0a77ac */ /* 0x000e620008000800 */
[----:B------:R-:W-:Y:S01]  /*00e0*/  MOV R23, RZ ;  /* 0x000000ff00177202 */ /* 0x000fe20000000f00 */
[--C-:B------:R-:W-:Y:S01]  /*00f0*/  IMAD R6, R18, UR7, R16.reuse ;  /* 0x0000000712067c24 */ /* 0x100fe2000f8e0210 */
[----:B------:R-:W-:Y:S01]  /*0100*/  UMOV UR4, 0x400 ;  /* 0x0000040000047882 */ /* 0x000fe20000000000 */
[----:B------:R-:W2:Y:S03]  /*0110*/  LDCU UR12, c[0x0][0x3a0] ;  /* 0x00007400ff0c77ac */ /* 0x000ea60008000800 */
[----:B------:R-:W3:Y:S01]  /*0120*/  LDC R0, c[0x0][0x39c] ;  /* 0x0000e700ff007b82 */ /* 0x000ee20000000800 */
[----:B------:R-:W-:Y:S01]  /*0130*/  UIADD3 UR5, UPT, UPT, UR4, 0x1000, URZ ;  /* 0x0000100004057890 */ /* 0x000fe2000fffe0ff */
[----:B------:R-:W4:Y:S06]  /*0140*/  LDCU UR11, c[0x0][0x398] ;  /* 0x00007300ff0b77ac */ /* 0x000f2c0008000800 */
[----:B------:R-:W2:Y:S01]  /*0150*/  LDC.64 R20, c[0x0][0x380] ;  /* 0x0000e000ff147b82 */ /* 0x000ea20000000a00 */
[----:B-1----:R-:W-:Y:S01]  /*0160*/  IMAD R7, R17, UR10, R16 ;  /* 0x0000000a11077c24 */ /* 0x002fe2000f8e0210 */
[----:B0-----:R-:W-:-:S04]  /*0170*/  ULEA UR4, UR6, UR4, 0x18 ;  /* 0x0000000406047291 */ /* 0x001fc8000f8ec0ff */
[----:B------:R-:W-:Y:S01]  /*0180*/  LEA R7, R2, R7, 0x5 ;  /* 0x0000000702077211 */ /* 0x000fe200078e28ff */
[----:B------:R-:W-:Y:S01]  /*0190*/  ULEA UR5, UR6, UR5, 0x18 ;  /* 0x0000000506057291 */ /* 0x000fe2000f8ec0ff */
[----:B------:R-:W-:Y:S01]  /*01a0*/  LEA R5, R17, UR4, 0x7 ;  /* 0x0000000411057c11 */ /* 0x000fe2000f8e38ff */
[----:B------:R-:W-:-:S04]  /*01b0*/  UMOV UR4, URZ ;  /* 0x000000ff00047c82 */ /* 0x000fc80008000000 */
[C---:B------:R-:W-:Y:S02]  /*01c0*/  LEA R3, R16.reuse, UR5, 0x2 ;  /* 0x0000000510037c11 */ /* 0x040fe4000f8e10ff */
[----:B------:R-:W-:Y:S02]  /*01d0*/  LEA R4, R16, R5, 0x2 ;  /* 0x0000000510047211 */ /* 0x000fe400078e10ff */
[----:B----4-:R-:W-:-:S07]  /*01e0*/  LEA R2, R17, R3, 0x7 ;  /* 0x0000000311027211 */ /* 0x010fce00078e38ff */
.L_x_1:
[----:B--2---:R-:W-:Y:S01]  /*01f0*/  ISETP.GE.AND P0, PT, R17, UR12, PT ;  /* 0x0000000c11007c0c */ /* 0x004fe2000bf06270 */
[----:B------:R-:W-:Y:S01]  /*0200*/  HFMA2 R29, -RZ, RZ, 0, 0 ;  /* 0x00000000ff1d7431 */ /* 0x000fe200000001ff */
[----:B------:R-:W-:Y:S01]  /*0210*/  ISETP.GE.AND P1, PT, R16, UR12, PT ;  /* 0x0000000c10007c0c */ /* 0x000fe2000bf26270 */
[----:B------:R-:W-:Y:S01]  /*0220*/  IMAD.WIDE R8, R6, 0x4, R20 ;  /* 0x0000000406087825 */ /* 0x000fe200078e0214 */
[----:B---3--:R-:W-:Y:S02]  /*0230*/  ISETP.GE.OR P0, PT, R19, R0, P0 ;  /* 0x000000001300720c */ /* 0x008fe40000706670 */
[----:B------:R-:W-:Y:S02]  /*0240*/  ISETP.GE.OR P1, PT, R18, UR11, P1 ;  /* 0x0000000b12007c0c */ /* 0x000fe40008f26670 */
[----:B------:R-:W-:-:S09]  /*0250*/  MOV R27, RZ ;  /* 0x000000ff001b7202 */ /* 0x000fd20000000f00 */
[----:B------:R-:W0:Y:S02]  /*0260*/  @!P0 LDC.64 R10, c[0x0][0x388] ;  /* 0x0000e200ff0a8b82 */ /* 0x000e240000000a00 */
[----:B------:R-:W2:Y:S01]  /*0270*/  @!P1 LDG.E.CONSTANT R27, desc[UR8][R8.64] ;  /* 0x00000008081b9981 */ /* 0x000ea2000c1e9900 */
[----:B0-----:R-:W-:-:S05]  /*0280*/  @!P0 IMAD.WIDE R10, R7, 0x4, R10 ;  /* 0x00000004070a8825 */ /* 0x001fca00078e020a */
[----:B------:R-:W3:Y:S04]  /*0290*/  @!P0 LDG.E.CONSTANT R29, desc[UR8][R10.64] ;  /* 0x000000080a1d8981 */ /* 0x000ee8000c1e9900 */
[----:B--2---:R-:W-:Y:S04]  /*02a0*/  STS [R4], R27 ;  /* 0x0000001b04007388 */ /* 0x004fe80000000800 */
[----:B---3--:R-:W-:Y:S01]  /*02b0*/  STS [R2], R29 ;  /* 0x0000001d02007388 */ /* 0x008fe20000000800 */
[----:B------:R-:W-:Y:S06]  /*02c0*/  BAR.SYNC.DEFER_BLOCKING 0x0 ;  /* 0x0000000000007b1d */ /* 0x000fec0000010000 */
[----:B------:R-:W-:Y:S04]  /*02d0*/  LDS R22, [R3] ;  /* 0x0000000003167984 */ /* 0x000fe80000000800 */
[----:B------:R-:W0:Y:S04]  /*02e0*/  LDS.128 R12, [R5] ;  /* 0x00000000050c7984 */ /* 0x000e280000000c00 */
[----:B------:R-:W1:Y:S04]  /*02f0*/  LDS R26, [R3+0x80] ;  /* 0x00008000031a7984 */ /* 0x000e680000000800 */
[----:B------:R-:W2:Y:S04]  /*0300*/  LDS R25, [R3+0x100] ;  /* 0x0001000003197984 */ /* 0x000ea80000000800 */
[----:B------:R-:W3:Y:S04]  /*0310*/  LDS R24, [R3+0x180] ;  /* 0x0001800003187984 */ /* 0x000ee80000000800 */
[----:B------:R-:W-:Y:S01]  /*0320*/  LDS.128 R8, [R5+0x10] ;  /* 0x0000100005087984 */ /* 0x000fe20000000c00 */
[----:B0-----:R-:W-:-:S03]  /*0330*/  FFMA R12, R12, R22, R23 ;  /* 0x000000160c0c7223 */ /* 0x001fc60000000017 */
[----:B------:R-:W0:Y:S01]  /*0340*/  LDS R23, [R3+0x200] ;  /* 0x0002000003177984 */ /* 0x000e220000000800 */
[----:B-1----:R-:W-:-:S03]  /*0350*/  FFMA R12, R26, R13, R12 ;  /* 0x0000000d1a0c7223 */ /* 0x002fc6000000000c */
[----:B------:R-:W1:Y:S01]  /*0360*/  LDS R22, [R3+0x280] ;  /* 0x0002800003167984 */ /* 0x000e620000000800 */
[----:B--2---:R-:W-:-:S03]  /*0370*/  FFMA R13, R25, R14, R12 ;  /* 0x0000000e190d7223 */ /* 0x004fc6000000000c */
[----:B------:R-:W2:Y:S01]  /*0380*/  LDS R25, [R3+0x300] ;  /* 0x0003000003197984 */ /* 0x000ea20000000800 */
[----:B---3--:R-:W-:-:S03]  /*0390*/  FFMA R13, R24, R15, R13 ;  /* 0x0000000f180d7223 */ /* 0x008fc6000000000d */
[----:B------:R-:W3:Y:S04]  /*03a0*/  LDS R24, [R3+0x380] ;  /* 0x0003800003187984 */ /* 0x000ee80000000800 */
[----:B------:R-:W-:Y:S01]  /*03b0*/  LDS R26, [R3+0xb80] ;  /* 0x000b8000031a7984 */ /* 0x000fe20000000800 */
[----:B0-----:R-:W-:-:S03]  /*03c0*/  FFMA R27, R8, R23, R13 ;  /* 0x00000017081b7223 */ /* 0x001fc6000000000d */
[----:B------:R-:W-:Y:S04]  /*03d0*/  LDS R23, [R3+0x400] ;  /* 0x0004000003177984 */ /* 0x000fe80000000800 */
[----:B------:R-:W0:Y:S01]  /*03e0*/  LDS.128 R12, [R5+0x20] ;  /* 0x00002000050c7984 */ /* 0x000e220000000c00 */
[----:B-1----:R-:W-:-:S03]  /*03f0*/  FFMA R8, R22, R9, R27 ;  /* 0x0000000916087223 */ /* 0x002fc6000000001b */
[----:B------:R-:W1:Y:S01]  /*0400*/  LDS R22, [R3+0x480] ;  /* 0x0004800003167984 */ /* 0x000e620000000800 */
[----:B--2---:R-:W-:-:S03]  /*0410*/  FFMA R9, R25, R10, R8 ;  /* 0x0000000a19097223 */ /* 0x004fc60000000008 */
[----:B------:R-:W2:Y:S01]  /*0420*/  LDS R25, [R3+0x500] ;  /* 0x0005000003197984 */ /* 0x000ea20000000800 */
[----:B---3--:R-:W-:-:S03]  /*0430*/  FFMA R9, R24, R11, R9 ;  /* 0x0000000b18097223 */ /* 0x008fc60000000009 */
[----:B------:R-:W3:Y:S01]  /*0440*/  LDS R24, [R3+0x580] ;  /* 0x0005800003187984 */ /* 0x000ee20000000800 */
        /* <DEDUP_REMOVED lines=26> */
[----:B------:R-:W-:Y:S04]  /*05f0*/  LDS R27, [R3+0xc00] ;  /* 0x000c0000031b7984 */ /* 0x000fe80000000800 */
[----:B------:R-:W-:Y:S01]  /*0600*/  LDS R24, [R3+0xc80] ;  /* 0x000c800003187984 */ /* 0x000fe20000000800 */
[----:B0-----:R-:W-:-:S03]  /*0610*/  FFMA R23, R8, R23, R13 ;  /* 0x0000001708177223 */ /* 0x001fc6000000000d */
[----:B------:R-:W0:Y:S01]  /*0620*/  LDS.128 R12, [R5+0x60] ;  /* 0x00006000050c7984 */ /* 0x000e220000000c00 */
[----:B-1----:R-:W-:-:S03]  /*0630*/  FFMA R22, R22, R9, R23 ;  /* 0x0000000916167223 */ /* 0x002fc60000000017 */
[----:B------:R-:W1:Y:S01]  /*0640*/  LDS R23, [R3+0xd00] ;  /* 0x000d000003177984 */ /* 0x000e620000000800 */
[----:B--2---:R-:W-:-:S03]  /*0650*/  FFMA R25, R25, R10, R22 ;  /* 0x0000000a19197223 */ /* 0x004fc60000000016 */
[----:B------:R-:W2:Y:S01]  /*0660*/  LDS R22, [R3+0xd80] ;  /* 0x000d800003167984 */ /* 0x000ea20000000800 */
[----:B------:R-:W-:-:S03]  /*0670*/  FFMA R11, R26, R11, R25 ;  /* 0x0000000b1a0b7223 */ /* 0x000fc60000000019 */
[----:B------:R-:W-:Y:S01]  /*0680*/  LDS R25, [R3+0xe00] ;  /* 0x000e000003197984 */ /* 0x000fe20000000800 */
[----:B0-----:R-:W-:-:S03]  /*0690*/  FFMA R27, R12, R27, R11 ;  /* 0x0000001b0c1b7223 */ /* 0x001fc6000000000b */
[----:B------:R-:W0:Y:S01]  /*06a0*/  LDS.128 R8, [R5+0x70] ;  /* 0x0000700005087984 */ /* 0x000e220000000c00 */
[----:B------:R-:W-:-:S03]  /*06b0*/  FFMA R24, R24, R13, R27 ;  /* 0x0000000d18187223 */ /* 0x000fc6000000001b */
[----:B------:R-:W3:Y:S04]  /*06c0*/  LDS R27, [R3+0xe80] ;  /* 0x000e8000031b7984 */ /* 0x000ee80000000800 */
[----:B------:R-:W4:Y:S04]  /*06d0*/  LDS R13, [R3+0xf00] ;  /* 0x000f0000030d7984 */ /* 0x000f280000000800 */
[----:B------:R-:W5:Y:S01]  /*06e0*/  LDS R12, [R3+0xf80] ;  /* 0x000f8000030c7984 */ /* 0x000f620000000800 */
[----:B-1----:R-:W-:Y:S01]  /*06f0*/  FFMA R23, R23, R14, R24 ;  /* 0x0000000e17177223 */ /* 0x002fe20000000018 */
[----:B------:R-:W-:-:S03]  /*0700*/  UIADD3 UR4, UPT, UPT, UR4, 0x20, URZ ;  /* 0x0000002004047890 */ /* 0x000fc6000fffe0ff */
[----:B--2---:R-:W-:Y:S01]  /*0710*/  FFMA R15, R22, R15, R23 ;  /* 0x0000000f160f7223 */ /* 0x004fe20000000017 */
[----:B------:R-:W-:Y:S01]  /*0720*/  UISETP.GE.AND UP0, UPT, UR4, UR12, UPT ;  /* 0x0000000c0400728c */ /* 0x000fe2000bf06270 */
[----:B------:R-:W-:Y:S02]  /*0730*/  IADD3 R17, PT, PT, R17, 0x20, RZ ;  /* 0x0000002011117810 */ /* 0x000fe40007ffe0ff */
[----:B------:R-:W-:Y:S02]  /*0740*/  IADD3 R6, PT, PT, R6, 0x20, RZ ;  /* 0x0000002006067810 */ /* 0x000fe40007ffe0ff */
[----:B------:R-:W-:Y:S02]  /*0750*/  IADD3 R16, PT, PT, R16, 0x20, RZ ;  /* 0x0000002010107810 */ /* 0x000fe40007ffe0ff */
[----:B------:R-:W-:Y:S01]  /*0760*/  LEA R7, R0, R7, 0x5 ;  /* 0x0000000700077211 */ /* 0x000fe200078e28ff */
[----:B0-----:R-:W-:-:S04]  /*0770*/  FFMA R8, R8, R25, R15 ;  /* 0x0000001908087223 */ /* 0x001fc8000000000f */
[----:B---3--:R-:W-:-:S04]  /*0780*/  FFMA R8, R27, R9, R8 ;  /* 0x000000091b087223 */ /* 0x008fc80000000008 */
[----:B----4-:R-:W-:-:S04]  /*0790*/  FFMA R13, R13, R10, R8 ;  /* 0x0000000a0d0d7223 */ /* 0x010fc80000000008 */
[----:B-----5:R-:W-:Y:S01]  /*07a0*/  FFMA R23, R12, R11, R13 ;  /* 0x0000000b0c177223 */ /* 0x020fe2000000000d */
[----:B------:R-:W-:Y:S06]  /*07b0*/  BAR.SYNC.DEFER_BLOCKING 0x0 ;  /* 0x0000000000007b1d */ /* 0x000fec0000010000 */
[----:B------:R-:W-:Y:S05]  /*07c0*/  BRA.U !UP0, `(.L_x_1) ;  /* 0xfffffff908887547 */ /* 0x000fea000b83ffff */
.L_x_0:
[----:B------:R-:W0:Y:S02]  /*07d0*/  LDCU.64 UR4, c[0x0][0x398] ;  /* 0x00007300ff0477ac */ /* 0x000e240008000a00 */
[----:B0-----:R-:W-:-:S04]  /*07e0*/  ISETP.GE.AND P0, PT, R19, UR5, PT ;  /* 0x0000000513007c0c */ /* 0x001fc8000bf06270 */
[----:B------:R-:W-:-:S13]  /*07f0*/  ISETP.GE.OR P0, PT, R18, UR4, P0 ;  /* 0x0000000412007c0c */ /* 0x000fda0008706670 */
[----:B------:R-:W-:Y:S05]  /*0800*/  @P0 EXIT ;  /* 0x000000000000094d */ /* 0x000fea0003800000 */
[----:B------:R-:W0:Y:S01]  /*0810*/  LDC.64 R2, c[0x0][0x390] ;  /* 0x0000e400ff027b82 */ /* 0x000e220000000a00 */
[----:B------:R-:W-:-:S04]  /*0820*/  IMAD R19, R18, UR5, R19 ;  /* 0x0000000512137c24 */ /* 0x000fc8000f8e0213 */
[----:B0-----:R-:W-:-:S05]  /*0830*/  IMAD.WIDE R2, R19, 0x4, R2 ;  /* 0x0000000413027825 */ /* 0x001fca00078e0202 */
[----:B------:R-:W-:Y:S01]  /*0840*/  STG.E desc[UR8][R2.64], R23 ;  /* 0x0000001702007986 */ /* 0x000fe2000c101908 */
[----:B------:R-:W-:Y:S05]  /*0850*/  EXIT ;  /* 0x000000000000794d */ /* 0x000fea0003800000 */
.L_x_2:
[----:B------:R-:W-:-:S00]  /*0860*/  BRA `(.L_x_2) ;  /* 0xfffffffc00fc7947 */ /* 0x000fc0000383ffff */
[----:B------:R-:W-:-:S00]  /*0870*/  NOP ;  /* 0x0000000000007918 */ /* 0x000fc00000000000 */
        /* <DEDUP_REMOVED lines=8> */
.L_x_11:


//--------------------- .text._Z15tiledGemmSquareILi16EEvPKfS1_Pfiii --------------------------
	.section	.text._Z15tiledGemmSquareILi16EEvPKfS1_Pfiii,"ax",@progbits
	.align	128
        .global         _Z15tiledGemmSquareILi16EEvPKfS1_Pfiii
        .type           _Z15tiledGemmSquareILi16EEvPKfS1_Pfiii,@function
        .size           _Z15tiledGemmSquareILi16EEvPKfS1_Pfiii,(.L_x_12 - _Z15tiledGemmSquareILi16EEvPKfS1_Pfiii)
        .other          _Z15tiledGemmSquareILi16EEvPKfS1_Pfiii,@"STO_CUDA_ENTRY STV_DEFAULT"
_Z15tiledGemmSquareILi16EEvPKfS1_Pfiii:
.text._Z15tiledGemmSquareILi16EEvPKfS1_Pfiii:
        /* <DEDUP_REMOVED lines=13> */
[----:B------:R-:W-:Y:S01]  /*00d0*/  UMOV UR4, 0x400 ;  /* 0x0000040000047882 */ /* 0x000fe20000000000 */
[----:B------:R-:W-:Y:S01]  /*00e0*/  UISETP.GE.U32.AND UP0, UPT, UR7, 0x11, UPT ;  /* 0x000000110700788c */ /* 0x000fe2000bf06070 */
[----:B------:R-:W-:Y:S01]  /*00f0*/  MOV R27, RZ ;  /* 0x000000ff001b7202 */ /* 0x000fe20000000f00 */
[----:B------:R-:W-:Y:S02]  /*0100*/  UIADD3 UR5, UPT, UPT, UR4, 0x400, URZ ;  /* 0x0000040004057890 */ /* 0x000fe4000fffe0ff */
[----:B------:R-:W-:Y:S02]  /*0110*/  UIADD3 UR8, UPT, UPT, UR7, -0x1, URZ ;  /* 0xffffffff07087890 */ /* 0x000fe4000fffe0ff */
[----:B0-----:R-:W-:Y:S02]  /*0120*/  ULEA UR4, UR6, UR4, 0x18 ;  /* 0x0000000406047291 */ /* 0x001fe4000f8ec0ff */
[----:B------:R-:W-:-:S04]  /*0130*/  ULEA UR5, UR6, UR5, 0x18 ;  /* 0x0000000506057291 */ /* 0x000fc8000f8ec0ff */
[C---:B------:R-:W-:Y:S01]  /*0140*/  LEA R2, R14.reuse, UR4, 0x6 ;  /* 0x000000040e027c11 */ /* 0x040fe2000f8e30ff */
[----:B------:R-:W-:Y:S01]  /*0150*/  UMOV UR4, URZ ;  /* 0x000000ff00047c82 */ /* 0x000fe20008000000 */
[C---:B------:R-:W-:Y:S02]  /*0160*/  LEA R16, R13.reuse, UR5, 0x2 ;  /* 0x000000050d107c11 */ /* 0x040fe4000f8e10ff */
[----:B------:R-:W-:Y:S02]  /*0170*/  LEA R22, R13, R2, 0x2 ;  /* 0x000000020d167211 */ /* 0x000fe400078e10ff */
[----:B------:R-:W-:Y:S01]  /*0180*/  LEA R20, R14, R16, 0x6 ;  /* 0x000000100e147211 */ /* 0x000fe200078e30ff */
[----:B------:R-:W-:Y:S06]  /*0190*/  BRA.U !UP0, `(.L_x_4) ;  /* 0x0000000908047547 */ /* 0x000fec000b800000 */
[----:B------:R-:W0:Y:S01]  /*01a0*/  LDCU.64 UR12, c[0x0][0x398] ;  /* 0x00007300ff0c77ac */ /* 0x000e220008000a00 */
[----:B------:R-:W1:Y:S01]  /*01b0*/  LDC R12, c[0x0][0x39c] ;  /* 0x0000e700ff0c7b82 */ /* 0x000e620000000800 */
[----:B------:R-:W-:Y:S01]  /*01c0*/  IADD3 R4, PT, PT, R14, 0x10, RZ ;  /* 0x000000100e047810 */ /* 0x000fe20007ffe0ff */
[----:B------:R-:W-:Y:S01]  /*01d0*/  IMAD R18, R0, UR7, R13 ;  /* 0x0000000700127c24 */ /* 0x000fe2000f8e020d */
[----:B------:R-:W-:Y:S01]  /*01e0*/  ULEA.HI UR4, UR8, 0x1, URZ, 0x1c ;  /* 0x0000000108047891 */ /* 0x000fe2000f8fe0ff */
[----:B------:R-:W-:Y:S01]  /*01f0*/  MOV R27, RZ ;  /* 0x000000ff001b7202 */ /* 0x000fe20000000f00 */
[----:B------:R-:W2:Y:S01]  /*0200*/  LDCU UR6, c[0x0][0x3a0] ;  /* 0x00007400ff0677ac */ /* 0x000ea20008000800 */
[----:B------:R-:W-:Y:S02]  /*0210*/  MOV R17, R13 ;  /* 0x0000000d00117202 */ /* 0x000fe40000000f00 */
[----:B------:R-:W3:Y:S01]  /*0220*/  LDC.64 R24, c[0x0][0x380] ;  /* 0x0000e000ff187b82 */ /* 0x000ee20000000a00 */
[----:B------:R-:W-:Y:S01]  /*0230*/  ULOP3.LUT UR4, UR4, 0x1ffffffe, URZ, 0xc0, !UPT ;  /* 0x1ffffffe04047892 */ /* 0x000fe2000f8ec0ff */
[----:B------:R-:W-:Y:S01]  /*0240*/  MOV R15, R14 ;  /* 0x0000000e000f7202 */ /* 0x000fe20000000f00 */
[----:B------:R-:W-:-:S02]  /*0250*/  UMOV UR5, 0x10 ;  /* 0x0000001000057882 */ /* 0x000fc40000000000 */
[----:B------:R-:W-:Y:S01]  /*0260*/  UIADD3 UR4, UPT, UPT, -UR4, URZ, URZ ;  /* 0x000000ff04047290 */ /* 0x000fe2000fffe1ff */
[--C-:B0-----:R-:W-:Y:S01]  /*0270*/  IMAD R4, R4, UR13, R13.reuse ;  /* 0x0000000d04047c24 */ /* 0x101fe2000f8e020d */
[----:B------:R-:W-:Y:S01]  /*0280*/  ISETP.GE.AND P1, PT, R0, UR12, PT ;  /* 0x0000000c00007c0c */ /* 0x000fe2000bf26270 */
[----:B------:R-:W-:-:S03]  /*0290*/  IMAD R19, R14, UR13, R13 ;  /* 0x0000000d0e137c24 */ /* 0x000fc6000f8e020d */
[C---:B------:R-:W-:Y:S02]  /*02a0*/  LEA R21, R6.reuse, R4, 0x4 ;  /* 0x0000000406157211 */ /* 0x040fe400078e20ff */
[----:B--2---:R-:W-:-:S07]  /*02b0*/  LEA R19, R6, R19, 0x4 ;  /* 0x0000001306137211 */ /* 0x004fce00078e20ff */
.L_x_5:
[----:B-1----:R-:W-:Y:S01]  /*02c0*/  ISETP.GE.AND P0, PT, R3, R12, PT ;  /* 0x0000000c0300720c */ /* 0x002fe20003f06270 */
[----:B------:R-:W-:Y:S01]  /*02d0*/  UMOV UR7, UR6 ;  /* 0x0000000600077c82 */ /* 0x000fe20008000000 */
[----:B------:R-:W-:Y:S01]  /*02e0*/  HFMA2 R29, -RZ, RZ, 0, 0 ;  /* 0x00000000ff1d7431 */ /* 0x000fe200000001ff */
[----:B------:R-:W-:Y:S01]  /*02f0*/  ISETP.GE.OR P2, PT, R17, UR7, P1 ;  /* 0x0000000711007c0c */ /* 0x000fe20008f46670 */
[----:B---3--:R-:W-:Y:S01]  /*0300*/  IMAD.WIDE R8, R18, 0x4, R24 ;  /* 0x0000000412087825 */ /* 0x008fe200078e0218 */
[----:B------:R-:W-:Y:S02]  /*0310*/  ISETP.GE.OR P3, PT, R15, UR7, P0 ;  /* 0x000000070f007c0c */ /* 0x000fe40008766670 */
[----:B------:R-:W-:-:S09]  /*0320*/  MOV R26, RZ ;  /* 0x000000ff001a7202 */ /* 0x000fd20000000f00 */
[----:B------:R-:W2:Y:S02]  /*0330*/  @!P2 LDG.E.CONSTANT R29, desc[UR10][R8.64] ;  /* 0x0000000a081da981 */ /* 0x000ea4000c1e9900 */
[----:B------:R-:W0:Y:S02]  /*0340*/  @!P3 LDC.64 R4, c[0x0][0x388] ;  /* 0x0000e200ff04bb82 */ /* 0x000e240000000a00 */
[----:B0-----:R-:W-:-:S05]  /*0350*/  @!P3 IMAD.WIDE R10, R19, 0x4, R4 ;  /* 0x00000004130ab825 */ /* 0x001fca00078e0204 */
[----:B------:R-:W3:Y:S01]  /*0360*/  @!P3 LDG.E.CONSTANT R26, desc[UR10][R10.64] ;  /* 0x0000000a0a1ab981 */ /* 0x000ee2000c1e9900 */
[----:B------:R-:W-:Y:S01]  /*0370*/  IADD3 R4, PT, PT, R17, 0x10, RZ ;  /* 0x0000001011047810 */ /* 0x000fe20007ffe0ff */
[----:B------:R-:W-:-:S03]  /*0380*/  HFMA2 R23, -RZ, RZ, 0, 0 ;  /* 0x00000000ff177431 */ /* 0x000fc600000001ff */
[----:B------:R-:W-:-:S13]  /*0390*/  ISETP.GE.OR P2, PT, R4, UR7, P1 ;  /* 0x0000000704007c0c */ /* 0x000fda0008f46670 */
[----:B------:R0:W4:Y:S04]  /*03a0*/  @!P2 LDG.E.CONSTANT R23, desc[UR10][R8.64+0x40] ;  /* 0x0000400a0817a981 */ /* 0x000128000c1e9900 */
[----:B--2---:R-:W-:Y:S04]  /*03b0*/  STS [R22], R29 ;  /* 0x0000001d16007388 */ /* 0x004fe80000000800 */
[----:B---3--:R-:W-:Y:S01]  /*03c0*/  STS [R20], R26 ;  /* 0x0000001a14007388 */ /* 0x008fe20000000800 */
[----:B------:R-:W-:Y:S06]  /*03d0*/  BAR.SYNC.DEFER_BLOCKING 0x0 ;  /* 0x0000000000007b1d */ /* 0x000fec0000010000 */
[----:B------:R-:W-:Y:S04]  /*03e0*/  LDS R28, [R16] ;  /* 0x00000000101c7984 */ /* 0x000fe80000000800 */
[----:B------:R-:W1:Y:S04]  /*03f0*/  LDS.128 R4, [R2] ;  /* 0x0000000002047984 */ /* 0x000e680000000c00 */
[----:B0-----:R-:W0:Y:S04]  /*0400*/  LDS R9, [R16+0x40] ;  /* 0x0000400010097984 */ /* 0x001e280000000800 */
[----:B------:R-:W2:Y:S04]  /*0410*/  LDS R10, [R16+0x80] ;  /* 0x00008000100a7984 */ /* 0x000ea80000000800 */
[----:B------:R-:W3:Y:S04]  /*0420*/  LDS R11, [R16+0xc0] ;  /* 0x0000c000100b7984 */ /* 0x000ee80000000800 */
[----:B------:R-:W-:Y:S04]  /*0430*/  LDS R8, [R16+0x180] ;  /* 0x0001800010087984 */ /* 0x000fe80000000800 */
[----:B------:R-:W-:Y:S01]  /*0440*/  LDS R29, [R16+0x340] ;  /* 0x00034000101d7984 */ /* 0x000fe20000000800 */
[----:B-1----:R-:W-:-:S03]  /*0450*/  FFMA R4, R4, R28, R27 ;  /* 0x0000001c04047223 */ /* 0x002fc6000000001b */
[----:B------:R-:W-:Y:S01]  /*0460*/  LDS R27, [R16+0x140] ;  /* 0x00014000101b7984 */ /* 0x000fe20000000800 */
[----:B0-----:R-:W-:-:S03]  /*0470*/  FFMA R5, R9, R5, R4 ;  /* 0x0000000509057223 */ /* 0x001fc60000000004 */
[----:B------:R-:W-:Y:S01]  /*0480*/  LDS R9, [R16+0x1c0] ;  /* 0x0001c00010097984 */ /* 0x000fe20000000800 */
[----:B--2---:R-:W-:-:S03]  /*0490*/  FFMA R6, R10, R6, R5 ;  /* 0x000000060a067223 */ /* 0x004fc60000000005 */
[----:B------:R-:W-:Y:S01]  /*04a0*/  LDS R10, [R16+0x100] ;  /* 0x00010000100a7984 */ /* 0x000fe20000000800 */
[----:B---3--:R-:W-:-:S03]  /*04b0*/  FFMA R11, R11, R7, R6 ;  /* 0x000000070b0b7223 */ /* 0x008fc60000000006 */
[----:B------:R-:W0:Y:S02]  /*04c0*/  LDS.128 R4, [R2+0x10] ;  /* 0x0000100002047984 */ /* 0x000e240000000c00 */
[----:B0-----:R-:W-:Y:S02]  /*04d0*/  FFMA R4, R4, R10, R11 ;  /* 0x0000000a04047223 */ /* 0x001fe4000000000b */
[----:B------:R-:W-:Y:S02]  /*04e0*/  LDS R11, [R16+0x240] ;  /* 0x00024000100b7984 */ /* 0x000fe40000000800 */
[----:B------:R-:W-:Y:S02]  /*04f0*/  FFMA R5, R27, R5, R4 ;  /* 0x000000051b057223 */ /* 0x000fe40000000004 */
[----:B------:R-:W-:Y:S02]  /*0500*/  LDS R10, [R16+0x300] ;  /* 0x00030000100a7984 */ /* 0x000fe40000000800 */
[----:B------:R-:W-:-:S02]  /*0510*/  FFMA R6, R8, R6, R5 ;  /* 0x0000000608067223 */ /* 0x000fc40000000005 */
[----:B------:R-:W-:Y:S02]  /*0520*/  LDS R8, [R16+0x200] ;  /* 0x0002000010087984 */ /* 0x000fe40000000800 */
[----:B------:R-:W-:Y:S02]  /*0530*/  FFMA R9, R9, R7, R6 ;  /* 0x0000000709097223 */ /* 0x000fe40000000006 */
[----:B------:R-:W0:Y:S02]  /*0540*/  LDS.128 R4, [R2+0x20] ;  /* 0x0000200002047984 */ /* 0x000e240000000c00 */
[----:B0-----:R-:W-:Y:S02]  /*0550*/  FFMA R4, R4, R8, R9 ;  /* 0x0000000804047223 */ /* 0x001fe40000000009 */
[----:B------:R-:W0:Y:S04]  /*0560*/  LDS R8, [R16+0x280] ;  /* 0x0002800010087984 */ /* 0x000e280000000800 */
[----:B------:R-:W1:Y:S01]  /*0570*/  LDS R9, [R16+0x2c0] ;  /* 0x0002c00010097984 */ /* 0x000e620000000800 */
[----:B------:R-:W-:-:S04]  /*0580*/  FFMA R5, R11, R5, R4 ;  /* 0x000000050b057223 */ /* 0x000fc80000000004 */
[----:B0-----:R-:W-:Y:S01]  /*0590*/  FFMA R6, R8, R6, R5 ;  /* 0x0000000608067223 */ /* 0x001fe20000000005 */
[----:B------:R-:W-:-:S04]  /*05a0*/  IADD3 R8, PT, PT, R15, 0x10, RZ ;  /* 0x000000100f087810 */ /* 0x000fc80007ffe0ff */
[----:B------:R-:W-:Y:S01]  /*05b0*/  ISETP.GE.OR P0, PT, R8, UR7, P0 ;  /* 0x0000000708007c0c */ /* 0x000fe20008706670 */
[----:B-1----:R-:W-:Y:S02]  /*05c0*/  FFMA R11, R9, R7, R6 ;  /* 0x00000007090b7223 */ /* 0x002fe40000000006 */
[----:B------:R-:W0:Y:S10]  /*05d0*/  LDS.128 R4, [R2+0x30] ;  /* 0x0000300002047984 */ /* 0x000e340000000c00 */
[----:B------:R-:W1:Y:S02]  /*05e0*/  @!P0 LDC.64 R8, c[0x0][0x388] ;  /* 0x0000e200ff088b82 */ /* 0x000e640000000a00 */
[----:B-1----:R-:W-:Y:S01]  /*05f0*/  @!P0 IMAD.WIDE R26, R21, 0x4, R8 ;  /* 0x00000004151a8825 */ /* 0x002fe200078e0208 */
[----:B------:R-:W-:-:S06]  /*0600*/  MOV R9, RZ ;  /* 0x000000ff00097202 */ /* 0x000fcc0000000f00 */
[----:B------:R-:W2:Y:S01]  /*0610*/  @!P0 LDG.E.CONSTANT R9, desc[UR10][R26.64] ;  /* 0x0000000a1a098981 */ /* 0x000ea2000c1e9900 */
[----:B0-----:R-:W-:-:S03]  /*0620*/  FFMA R10, R4, R10, R11 ;  /* 0x0000000a040a7223 */ /* 0x001fc6000000000b */
[----:B------:R-:W0:Y:S04]  /*0630*/  LDS R11, [R16+0x380] ;  /* 0x00038000100b7984 */ /* 0x000e280000000800 */
[----:B------:R-:W1:Y:S01]  /*0640*/  LDS R4, [R16+0x3c0] ;  /* 0x0003c00010047984 */ /* 0x000e620000000800 */
[----:B------:R-:W-:Y:S01]  /*0650*/  BAR.SYNC.DEFER_BLOCKING 0x0 ;  /* 0x0000000000007b1d */ /* 0x000fe20000010000 */
[----:B------:R-:W-:-:S05]  /*0660*/  FFMA R10, R29, R5, R10 ;  /* 0x000000051d0a7223 */ /* 0x000fca000000000a */
[----:B----4-:R-:W-:Y:S01]  /*0670*/  STS [R22], R23 ;  /* 0x0000001716007388 */ /* 0x010fe20000000800 */
[----:B0-----:R-:W-:-:S04]  /*0680*/  FFMA R29, R11, R6, R10 ;  /* 0x000000060b1d7223 */ /* 0x001fc8000000000a */
[----:B-1----:R-:W-:Y:S01]  /*0690*/  FFMA R7, R4, R7, R29 ;  /* 0x0000000704077223 */ /* 0x002fe2000000001d */
[----:B------:R-:W-:-:S04]  /*06a0*/  UIADD3 UR4, UPT, UPT, UR4, 0x2, URZ ;  /* 0x0000000204047890 */ /* 0x000fc8000fffe0ff */
[----:B------:R-:W-:Y:S01]  /*06b0*/  UISETP.NE.AND UP0, UPT, UR4, URZ, UPT ;  /* 0x000000ff0400728c */ /* 0x000fe2000bf05270 */
[----:B------:R-:W-:Y:S02]  /*06c0*/  IADD3 R18, PT, PT, R18, 0x20, RZ ;  /* 0x0000002012127810 */ /* 0x000fe40007ffe0ff */
[----:B------:R-:W-:Y:S02]  /*06d0*/  IADD3 R15, PT, PT, R15, 0x20, RZ ;  /* 0x000000200f0f7810 */ /* 0x000fe40007ffe0ff */
[----:B------:R-:W-:Y:S02]  /*06e0*/  IADD3 R17, PT, PT, R17, 0x20, RZ ;  /* 0x0000002011117810 */ /* 0x000fe40007ffe0ff */
[C---:B------:R-:W-:Y:S02]  /*06f0*/  LEA R19, R12.reuse, R19, 0x5 ;  /* 0x000000130c137211 */ /* 0x040fe400078e28ff */
[----:B------:R-:W-:Y:S01]  /*0700*/  LEA R21, R12, R21, 0x5 ;  /* 0x000000150c157211 */ /* 0x000fe200078e28ff */
[----:B------:R-:W-:Y:S01]  /*0710*/  UIADD3 UR5, UPT, UPT, UR5, 0x20, URZ ;  /* 0x0000002005057890 */ /* 0x000fe2000fffe0ff */
[----:B--2---:R-:W-:Y:S01]  /*0720*/  STS [R20], R9 ;  /* 0x0000000914007388 */ /* 0x004fe20000000800 */
[----:B------:R-:W-:Y:S06]  /*0730*/  BAR.SYNC.DEFER_BLOCKING 0x0 ;  /* 0x0000000000007b1d */ /* 0x000fec0000010000 */
[----:B------:R-:W-:Y:S04]  /*0740*/  LDS R5, [R16] ;  /* 0x0000000010057984 */ /* 0x000fe80000000800 */
[----:B------:R-:W0:Y:S04]  /*0750*/  LDS.128 R8, [R2] ;  /* 0x0000000002087984 */ /* 0x000e280000000c00 */
[----:B------:R-:W1:Y:S04]  /*0760*/  LDS R6, [R16+0x40] ;  /* 0x0000400010067984 */ /* 0x000e680000000800 */
[----:B------:R-:W2:Y:S04]  /*0770*/  LDS R23, [R16+0x80] ;  /* 0x0000800010177984 */ /* 0x000ea80000000800 */
[----:B------:R-:W3:Y:S04]  /*0780*/  LDS R28, [R16+0xc0] ;  /* 0x0000c000101c7984 */ /* 0x000ee80000000800 */
[----:B------:R-:W-:Y:S04]  /*0790*/  LDS R29, [R16+0x140] ;  /* 0x00014000101d7984 */ /* 0x000fe80000000800 */
[----:B------:R-:W-:Y:S01]  /*07a0*/  LDS R26, [R16+0x1c0] ;  /* 0x0001c000101a7984 */ /* 0x000fe20000000800 */
[----:B0-----:R-:W-:-:S04]  /*07b0*/  FFMA R8, R8, R5, R7 ;  /* 0x0000000508087223 */ /* 0x001fc80000000007 */
[----:B-1----:R-:W-:Y:S02]  /*07c0*/  FFMA R6, R6, R9, R8 ;  /* 0x0000000906067223 */ /* 0x002fe40000000008 */
[----:B------:R-:W-:Y:S02]  /*07d0*/  LDS R9, [R16+0x100] ;  /* 0x0001000010097984 */ /* 0x000fe40000000800 */
[----:B--2---:R-:W-:Y:S02]  /*07e0*/  FFMA R27, R23, R10, R6 ;  /* 0x0000000a171b7223 */ /* 0x004fe40000000006 */
[----:B------:R-:W0:Y:S04]  /*07f0*/  LDS.128 R4, [R2+0x10] ;  /* 0x0000100002047984 */ /* 0x000e280000000c00 */
[----:B------:R-:W1:Y:S01]  /*0800*/  LDS R23, [R16+0x180] ;  /* 0x0001800010177984 */ /* 0x000e620000000800 */
[----:B---3--:R-:W-:-:S04]  /*0810*/  FFMA R11, R28, R11, R27 ;  /* 0x0000000b1c0b7223 */ /* 0x008fc8000000001b */
[----:B0-----:R-:W-:Y:S02]  /*0820*/  FFMA R4, R4, R9, R11 ;  /* 0x0000000904047223 */ /* 0x001fe4000000000b */
[----:B------:R-:W-:Y:S02]  /*0830*/  LDS.128 R8, [R2+0x20] ;  /* 0x0000200002087984 */ /* 0x000fe40000000c00 */
[----:B------:R-:W-:Y:S02]  /*0840*/  FFMA R4, R29, R5, R4 ;  /* 0x000000051d047223 */ /* 0x000fe40000000004 */
[----:B------:R-:W0:Y:S04]  /*0850*/  LDS R5, [R16+0x200] ;  /* 0x0002000010057984 */ /* 0x000e280000000800 */
[----:B------:R-:W2:Y:S01]  /*0860*/  LDS R29, [R16+0x240] ;  /* 0x00024000101d7984 */ /* 0x000ea20000000800 */
[----:B-1----:R-:W-:-:S03]  /*0870*/  FFMA R27, R23, R6, R4 ;  /* 0x00000006171b7223 */ /* 0x002fc60000000004 */
[----:B------:R-:W1:Y:S01]  /*0880*/  LDS R23, [R16+0x280] ;  /* 0x0002800010177984 */ /* 0x000e620000000800 */
[----:B------:R-:W-:-:S03]  /*0890*/  FFMA R7, R26, R7, R27 ;  /* 0x000000071a077223 */ /* 0x000fc6000000001b */
[----:B------:R-:W3:Y:S04]  /*08a0*/  LDS R26, [R16+0x2c0] ;  /* 0x0002c000101a7984 */ /* 0x000ee80000000800 */
[----:B------:R-:W-:Y:S01]  /*08b0*/  LDS R27, [R16+0x340] ;  /* 0x00034000101b7984 */ /* 0x000fe20000000800 */
[----:B0-----:R-:W-:-:S03]  /*08c0*/  FFMA R8, R8, R5, R7 ;  /* 0x0000000508087223 */ /* 0x001fc60000000007 */
[----:B------:R-:W-:Y:S01]  /*08d0*/  LDS.128 R4, [R2+0x30] ;  /* 0x0000300002047984 */ /* 0x000fe20000000c00 */
[----:B--2---:R-:W-:-:S03]  /*08e0*/  FFMA R8, R29, R9, R8 ;  /* 0x000000091d087223 */ /* 0x004fc60000000008 */
[----:B------:R-:W0:Y:S01]  /*08f0*/  LDS R9, [R16+0x300] ;  /* 0x0003000010097984 */ /* 0x000e220000000800 */
[----:B-1----:R-:W-:-:S03]  /*0900*/  FFMA R23, R23, R10, R8 ;  /* 0x0000000a17177223 */ /* 0x002fc60000000008 */
[----:B------:R-:W1:Y:S01]  /*0910*/  LDS R8, [R16+0x380] ;  /* 0x0003800010087984 */ /* 0x000e620000000800 */
[----:B---3--:R-:W-:-:S03]  /*0920*/  FFMA R11, R26, R11, R23 ;  /* 0x0000000b1a0b7223 */ /* 0x008fc60000000017 */
[----:B------:R-:W2:Y:S01]  /*0930*/  LDS R23, [R16+0x3c0] ;  /* 0x0003c00010177984 */ /* 0x000ea20000000800 */
[----:B0-----:R-:W-:-:S04]  /*0940*/  FFMA R4, R4, R9, R11 ;  /* 0x0000000904047223 */ /* 0x001fc8000000000b */
[----:B------:R-:W-:-:S04]  /*0950*/  FFMA R5, R27, R5, R4 ;  /* 0x000000051b057223 */ /* 0x000fc80000000004 */
[----:B-1----:R-:W-:-:S04]  /*0960*/  FFMA R6, R8, R6, R5 ;  /* 0x0000000608067223 */ /* 0x002fc80000000005 */
[----:B--2---:R-:W-:Y:S01]  /*0970*/  FFMA R27, R23, R7, R6 ;  /* 0x00000007171b7223 */ /* 0x004fe20000000006 */
[----:B------:R-:W-:Y:S06]  /*0980*/  BAR.SYNC.DEFER_BLOCKING 0x0 ;  /* 0x0000000000007b1d */ /* 0x000fec0000010000 */
[----:B------:R-:W-:Y:S05]  /*0990*/  BRA.U UP0, `(.L_x_5) ;  /* 0xfffffff900487547 */ /* 0x000fea000b83ffff */
[----:B------:R-:W-:-:S12]  /*09a0*/  UIADD3 UR4, UPT, UPT, UR5, -0x10, URZ ;  /* 0xfffffff005047890 */ /* 0x000fd8000fffe0ff */
.L_x_4:
[----:B------:R-:W-:-:S09]  /*09b0*/  ULOP3.LUT UP0, URZ, UR8, 0x10, URZ, 0xc0, !UPT ;  /* 0x0000001008ff7892 */ /* 0x000fd2000f80c0ff */
[----:B------:R-:W-:Y:S05]  /*09c0*/  BRA.U UP0, `(.L_x_3) ;  /* 0x0000000100e87547 */ /* 0x000fea000b800000 */
[----:B------:R-:W0:Y:S01]  /*09d0*/  LDCU UR5, c[0x0][0x398] ;  /* 0x00007300ff0577ac */ /* 0x000e220008000800 */
[----:B------:R-:W-:Y:S01]  /*09e0*/  IADD3 R7, PT, PT, R13, UR4, RZ ;  /* 0x000000040d077c10 */ /* 0x000fe2000fffe0ff */
[----:B------:R-:W-:Y:S01]  /*09f0*/  HFMA2 R15, -RZ, RZ, 0, 0 ;  /* 0x00000000ff0f7431 */ /* 0x000fe200000001ff */
[----:B------:R-:W-:Y:S01]  /*0a00*/  IADD3 R14, PT, PT, R14, UR4, RZ ;  /* 0x000000040e0e7c10 */ /* 0x000fe2000fffe0ff */
[----:B------:R-:W1:Y:S01]  /*0a10*/  LDCU UR6, c[0x0][0x39c] ;  /* 0x00007380ff0677ac */ /* 0x000e620008000800 */
[----:B------:R-:W-:Y:S02]  /*0a20*/  ISETP.GE.AND P0, PT, R7, UR7, PT ;  /* 0x0000000707007c0c */ /* 0x000fe4000bf06270 */
[----:B------:R-:W-:Y:S02]  /*0a30*/  ISETP.GE.AND P1, PT, R14, UR7, PT ;  /* 0x000000070e007c0c */ /* 0x000fe4000bf26270 */
[----:B------:R-:W-:Y:S02]  /*0a40*/  MOV R21, RZ ;  /* 0x000000ff00157202 */ /* 0x000fe40000000f00 */
[----:B0-----:R-:W-:-:S02]  /*0a50*/  ISETP.GE.OR P0, PT, R0, UR5, P0 ;  /* 0x0000000500007c0c */ /* 0x001fc40008706670 */
[----:B-1----:R-:W-:-:S11]  /*0a60*/  ISETP.GE.OR P1, PT, R3, UR6, P1 ;  /* 0x0000000603007c0c */ /* 0x002fd60008f26670 */
[----:B------:R-:W0:Y:S01]  /*0a70*/  @!P0 LDC.64 R8, c[0x0][0x380] ;  /* 0x0000e000ff088b82 */ /* 0x000e220000000a00 */
[----:B------:R-:W-:Y:S02]  /*0a80*/  @!P0 IMAD R7, R0, UR7, R7 ;  /* 0x0000000700078c24 */ /* 0x000fe4000f8e0207 */
[----:B------:R-:W-:-:S05]  /*0a90*/  @!P1 IMAD R13, R14, UR6, R3 ;  /* 0x000000060e0d9c24 */ /* 0x000fca000f8e0203 */
[----:B------:R-:W1:Y:S01]  /*0aa0*/  @!P1 LDC.64 R4, c[0x0][0x388] ;  /* 0x0000e200ff049b82 */ /* 0x000e620000000a00 */
[----:B0-----:R-:W-:-:S05]  /*0ab0*/  @!P0 IMAD.WIDE R8, R7, 0x4, R8 ;  /* 0x0000000407088825 */ /* 0x001fca00078e0208 */
[----:B------:R-:W2:Y:S01]  /*0ac0*/  @!P0 LDG.E.CONSTANT R15, desc[UR10][R8.64] ;  /* 0x0000000a080f8981 */ /* 0x000ea2000c1e9900 */
[----:B-1----:R-:W-:-:S05]  /*0ad0*/  @!P1 IMAD.WIDE R12, R13, 0x4, R4 ;  /* 0x000000040d0c9825 */ /* 0x002fca00078e0204 */
        /* <DEDUP_REMOVED lines=9> */
[----:B------:R-:W-:Y:S04]  /*0b70*/  LDS R17, [R16+0x100] ;  /* 0x0001000010117984 */ /* 0x000fe80000000800 */
[----:B------:R-:W4:Y:S04]  /*0b80*/  LDS.128 R8, [R2+0x10] ;  /* 0x0000100002087984 */ /* 0x000f280000000c00 */
[----:B------:R-:W5:Y:S04]  /*0b90*/  LDS R18, [R16+0x140] ;  /* 0x0001400010127984 */ /* 0x000f680000000800 */
[----:B------:R-:W5:Y:S04]  /*0ba0*/  LDS R19, [R16+0x180] ;  /* 0x0001800010137984 */ /* 0x000f680000000800 */
[----:B------:R-:W5:Y:S04]  /*0bb0*/  LDS R20, [R16+0x1c0] ;  /* 0x0001c00010147984 */ /* 0x000f680000000800 */
[----:B------:R-:W-:Y:S01]  /*0bc0*/  LDS R21, [R16+0x200] ;  /* 0x0002000010157984 */ /* 0x000fe20000000800 */
[----:B0-----:R-:W-:-:S03]  /*0bd0*/  FFMA R22, R4, R14, R27 ;  /* 0x0000000e04167223 */ /* 0x001fc6000000001b */
[----:B------:R-:W0:Y:S04]  /*0be0*/  LDS.128 R12, [R2+0x20] ;  /* 0x00002000020c7984 */ /* 0x000e280000000c00 */
[----:B------:R-:W0:Y:S01]  /*0bf0*/  LDS R4, [R16+0x240] ;  /* 0x0002400010047984 */ /* 0x000e220000000800 */
[----:B-1----:R-:W-:-:S03]  /*0c00*/  FFMA R22, R25, R5, R22 ;  /* 0x0000000519167223 */ /* 0x002fc60000000016 */
[----:B------:R-:W1:Y:S01]  /*0c10*/  LDS R5, [R16+0x280] ;  /* 0x0002800010057984 */ /* 0x000e620000000800 */
[----:B--2---:R-:W-:-:S03]  /*0c20*/  FFMA R23, R23, R6, R22 ;  /* 0x0000000617177223 */ /* 0x004fc60000000016 */
[----:B------:R-:W2:Y:S01]  /*0c30*/  LDS R6, [R16+0x2c0] ;  /* 0x0002c00010067984 */ /* 0x000ea20000000800 */
[----:B---3--:R-:W-:-:S03]  /*0c40*/  FFMA R23, R24, R7, R23 ;  /* 0x0000000718177223 */ /* 0x008fc60000000017 */
[----:B------:R-:W-:Y:S04]  /*0c50*/  LDS R7, [R16+0x300] ;  /* 0x0003000010077984 */ /* 0x000fe80000000800 */
[----:B------:R-:W3:Y:S01]  /*0c60*/  LDS.128 R24, [R2+0x30] ;  /* 0x0000300002187984 */ /* 0x000ee20000000c00 */
[----:B----4-:R-:W-:-:S03]  /*0c70*/  FFMA R23, R8, R17, R23 ;  /* 0x0000001108177223 */ /* 0x010fc60000000017 */
[----:B------:R-:W4:Y:S04]  /*0c80*/  LDS R22, [R16+0x340] ;  /* 0x0003400010167984 */ /* 0x000f280000000800 */
[----:B------:R-:W4:Y:S01]  /*0c90*/  LDS R17, [R16+0x380] ;  /* 0x0003800010117984 */ /* 0x000f220000000800 */
[----:B-----5:R-:W-:-:S03]  /*0ca0*/  FFMA R18, R18, R9, R23 ;  /* 0x0000000912127223 */ /* 0x020fc60000000017 */
[----:B------:R-:W5:Y:S01]  /*0cb0*/  LDS R8, [R16+0x3c0] ;  /* 0x0003c00010087984 */ /* 0x000f620000000800 */
[----:B------:R-:W-:-:S04]  /*0cc0*/  FFMA R19, R19, R10, R18 ;  /* 0x0000000a13137223 */ /* 0x000fc80000000012 */
[----:B------:R-:W-:-:S04]  /*0cd0*/  FFMA R11, R20, R11, R19 ;  /* 0x0000000b140b7223 */ /* 0x000fc80000000013 */
[----:B0-----:R-:W-:-:S04]  /*0ce0*/  FFMA R11, R12, R21, R11 ;  /* 0x000000150c0b7223 */ /* 0x001fc8000000000b */
[----:B------:R-:W-:-:S04]  /*0cf0*/  FFMA R4, R4, R13, R11 ;  /* 0x0000000d04047223 */ /* 0x000fc8000000000b */
[----:B-1----:R-:W-:-:S04]  /*0d00*/  FFMA R5, R5, R14, R4 ;  /* 0x0000000e05057223 */ /* 0x002fc80000000004 */
[----:B--2---:R-:W-:-:S04]  /*0d10*/  FFMA R5, R6, R15, R5 ;  /* 0x0000000f06057223 */ /* 0x004fc80000000005 */
[----:B---3--:R-:W-:-:S04]  /*0d20*/  FFMA R5, R24, R7, R5 ;  /* 0x0000000718057223 */ /* 0x008fc80000000005 */
[----:B----4-:R-:W-:-:S04]  /*0d30*/  FFMA R22, R22, R25, R5 ;  /* 0x0000001916167223 */ /* 0x010fc80000000005 */
[----:B------:R-:W-:-:S04]  /*0d40*/  FFMA R17, R17, R26, R22 ;  /* 0x0000001a11117223 */ /* 0x000fc80000000016 */
[----:B-----5:R-:W-:Y:S01]  /*0d50*/  FFMA R27, R8, R27, R17 ;  /* 0x0000001b081b7223 */ /* 0x020fe20000000011 */
[----:B------:R-:W-:Y:S06]  /*0d60*/  BAR.SYNC.DEFER_BLOCKING 0x0 ;  /* 0x0000000000007b1d */ /* 0x000fec0000010000 */
.L_x_3:
        /* <DEDUP_REMOVED lines=9> */
.L_x_6:
        /* <DEDUP_REMOVED lines=16> */
.L_x_12:


//--------------------- .text._Z15tiledGemmSquareILi8EEvPKfS1_Pfiii --------------------------
	.section	.text._Z15tiledGemmSquareILi8EEvPKfS1_Pfiii,"ax",@progbits
	.align	128
        .global         _Z15tiledGemmSquareILi8EEvPKfS1_Pfiii
        .type           _Z15tiledGemmSquareILi8EEvPKfS1_Pfiii,@function
        .size           _Z15tiledGemmSquareILi8EEvPKfS1_Pfiii,(.L_x_13 - _Z15tiledGemmSquareILi8EEvPKfS1_Pfiii)
        .other          _Z15tiledGemmSquareILi8EEvPKfS1_Pfiii,@"STO_CUDA_ENTRY STV_DEFAULT"
_Z15tiledGemmSquareILi8EEvPKfS1_Pfiii:
.text._Z15tiledGemmSquareILi8EEvPKfS1_Pfiii:
        /* <DEDUP_REMOVED lines=44> */
.L_x_9:
[----:B-1----:R-:W-:Y:S01]  /*02c0*/  ISETP.GE.AND P0, PT, R2, R17, PT ;  /* 0x000000110200720c */ /* 0x002fe20003f06270 */
[----:B------:R-:W-:Y:S01]  /*02d0*/  UMOV UR7, UR6 ;  /* 0x0000000600077c82 */ /* 0x000fe20008000000 */
[----:B------:R-:W-:Y:S01]  /*02e0*/  HFMA2 R22, -RZ, RZ, 0, 0 ;  /* 0x00000000ff167431 */ /* 0x000fe200000001ff */
[----:B------:R-:W-:Y:S01]  /*02f0*/  ISETP.GE.OR P2, PT, R20, UR7, P1 ;  /* 0x0000000714007c0c */ /* 0x000fe20008f46670 */
[----:B------:R-:W-:Y:S01]  /*0300*/  IMAD.MOV.U32 R26, RZ, RZ, RZ ;  /* 0x000000ffff1a7224 */ /* 0x000fe200078e00ff */
[----:B------:R-:W-:Y:S01]  /*0310*/  ISETP.GE.OR P3, PT, R21, UR7, P0 ;  /* 0x0000000715007c0c */ /* 0x000fe20008766670 */
[----:B---3--:R-:W-:-:S10]  /*0320*/  IMAD.WIDE R12, R19, 0x4, R24 ;  /* 0x00000004130c7825 */ /* 0x008fd400078e0218 */
[----:B------:R-:W2:Y:S02]  /*0330*/  @!P2 LDG.E.CONSTANT R22, desc[UR10][R12.64] ;  /* 0x0000000a0c16a981 */ /* 0x000ea4000c1e9900 */
[----:B------:R-:W0:Y:S02]  /*0340*/  @!P3 LDC.64 R8, c[0x0][0x388] ;  /* 0x0000e200ff08bb82 */ /* 0x000e240000000a00 */
[----:B0-----:R-:W-:-:S05]  /*0350*/  @!P3 IMAD.WIDE R14, R18, 0x4, R8 ;  /* 0x00000004120eb825 */ /* 0x001fca00078e0208 */
[----:B------:R-:W3:Y:S01]  /*0360*/  @!P3 LDG.E.CONSTANT R26, desc[UR10][R14.64] ;  /* 0x0000000a0e1ab981 */ /* 0x000ee2000c1e9900 */
[----:B------:R-:W-:-:S04]  /*0370*/  IADD3 R8, PT, PT, R20, 0x8, RZ ;  /* 0x0000000814087810 */ /* 0x000fc80007ffe0ff */
[----:B------:R-:W-:Y:S02]  /*0380*/  ISETP.GE.OR P2, PT, R8, UR7, P1 ;  /* 0x0000000708007c0c */ /* 0x000fe40008f46670 */
[----:B------:R-:W-:-:S11]  /*0390*/  MOV R29, RZ ;  /* 0x000000ff001d7202 */ /* 0x000fd60000000f00 */
        /* <DEDUP_REMOVED lines=9> */
[----:B------:R-:W-:Y:S01]  /*0430*/  LDS R22, [R4+0x80] ;  /* 0x0000800004167984 */ /* 0x000fe20000000800 */
[----:B-1----:R-:W-:-:S04]  /*0440*/  FFMA R8, R8, R28, R27 ;  /* 0x0000001c08087223 */ /* 0x002fc8000000001b */
[----:B0-----:R-:W-:Y:S01]  /*0450*/  FFMA R9, R13, R9, R8 ;  /* 0x000000090d097223 */ /* 0x001fe20000000008 */
[----:B------:R-:W-:-:S04]  /*0460*/  IADD3 R8, PT, PT, R21, 0x8, RZ ;  /* 0x0000000815087810 */ /* 0x000fc80007ffe0ff */
[----:B------:R-:W-:Y:S01]  /*0470*/  ISETP.GE.OR P0, PT, R8, UR7, P0 ;  /* 0x0000000708007c0c */ /* 0x000fe20008706670 */
[----:B--2---:R-:W-:-:S12]  /*0480*/  FFMA R10, R14, R10, R9 ;  /* 0x0000000a0e0a7223 */ /* 0x004fd80000000009 */
[----:B------:R-:W0:Y:S01]  /*0490*/  @!P0 LDC.64 R8, c[0x0][0x388] ;  /* 0x0000e200ff088b82 */ /* 0x000e220000000a00 */
[----:B------:R-:W-:Y:S02]  /*04a0*/  HFMA2 R28, -RZ, RZ, 0, 0 ;  /* 0x00000000ff1c7431 */ /* 0x000fe400000001ff */
[----:B0-----:R-:W-:-:S05]  /*04b0*/  @!P0 IMAD.WIDE R26, R16, 0x4, R8 ;  /* 0x00000004101a8825 */ /* 0x001fca00078e0208 */
[----:B------:R-:W2:Y:S01]  /*04c0*/  @!P0 LDG.E.CONSTANT R28, desc[UR10][R26.64] ;  /* 0x0000000a1a1c8981 */ /* 0x000ea2000c1e9900 */
[----:B---3--:R-:W-:-:S03]  /*04d0*/  FFMA R11, R15, R11, R10 ;  /* 0x0000000b0f0b7223 */ /* 0x008fc6000000000a */
[----:B------:R-:W0:Y:S04]  /*04e0*/  LDS.128 R12, [R5+0x10] ;  /* 0x00001000050c7984 */ /* 0x000e280000000c00 */
[----:B------:R-:W1:Y:S01]  /*04f0*/  LDS R10, [R4+0xa0] ;  /* 0x0000a000040a7984 */ /* 0x000e620000000800 */
[----:B0-----:R-:W-:-:S03]  /*0500*/  FFMA R22, R12, R22, R11 ;  /* 0x000000160c167223 */ /* 0x001fc6000000000b */
[----:B------:R-:W0:Y:S04]  /*0510*/  LDS R11, [R4+0xc0] ;  /* 0x0000c000040b7984 */ /* 0x000e280000000800 */
[----:B------:R-:W3:Y:S01]  /*0520*/  LDS R12, [R4+0xe0] ;  /* 0x0000e000040c7984 */ /* 0x000ee20000000800 */
[----:B------:R-:W-:Y:S01]  /*0530*/  BAR.SYNC.DEFER_BLOCKING 0x0 ;  /* 0x0000000000007b1d */ /* 0x000fe20000010000 */
[----:B-1----:R-:W-:-:S05]  /*0540*/  FFMA R10, R10, R13, R22 ;  /* 0x0000000d0a0a7223 */ /* 0x002fca0000000016 */
[----:B----4-:R-:W-:Y:S01]  /*0550*/  STS [R6], R29 ;  /* 0x0000001d06007388 */ /* 0x010fe20000000800 */
[----:B0-----:R-:W-:-:S04]  /*0560*/  FFMA R14, R11, R14, R10 ;  /* 0x0000000e0b0e7223 */ /* 0x001fc8000000000a */
[----:B---3--:R-:W-:Y:S01]  /*0570*/  FFMA R15, R12, R15, R14 ;  /* 0x0000000f0c0f7223 */ /* 0x008fe2000000000e */
[----:B------:R-:W-:-:S04]  /*0580*/  UIADD3 UR4, UPT, UPT, UR4, 0x2, URZ ;  /* 0x0000000204047890 */ /* 0x000fc8000fffe0ff */
[----:B------:R-:W-:Y:S01]  /*0590*/  UISETP.NE.AND UP0, UPT, UR4, URZ, UPT ;  /* 0x000000ff0400728c */ /* 0x000fe2000bf05270 */
[----:B------:R-:W-:Y:S01]  /*05a0*/  IADD3 R19, PT, PT, R19, 0x10, RZ ;  /* 0x0000001013137810 */ /* 0x000fe20007ffe0ff */
[----:B------:R-:W-:Y:S01]  /*05b0*/  VIADD R21, R21, 0x10 ;  /* 0x0000001015157836 */ /* 0x000fe20000000000 */
        /* <DEDUP_REMOVED lines=10> */
[----:B------:R-:W3:Y:S01]  /*0660*/  LDS R22, [R4+0x60] ;  /* 0x0000600004167984 */ /* 0x000ee20000000800 */
[----:B0-----:R-:W-:-:S03]  /*0670*/  FFMA R8, R8, R13, R15 ;  /* 0x0000000d08087223 */ /* 0x001fc6000000000f */
[----:B------:R-:W-:Y:S01]  /*0680*/  LDS.128 R12, [R5+0x10] ;  /* 0x00001000050c7984 */ /* 0x000fe20000000c00 */
[----:B-1----:R-:W-:-:S03]  /*0690*/  FFMA R8, R27, R9, R8 ;  /* 0x000000091b087223 */ /* 0x002fc60000000008 */
[----:B------:R-:W0:Y:S01]  /*06a0*/  LDS R9, [R4+0x80] ;  /* 0x0000800004097984 */ /* 0x000e220000000800 */
[----:B--2---:R-:W-:-:S03]  /*06b0*/  FFMA R29, R29, R10, R8 ;  /* 0x0000000a1d1d7223 */ /* 0x004fc60000000008 */
[----:B------:R-:W1:Y:S04]  /*06c0*/  LDS R27, [R4+0xa0] ;  /* 0x0000a000041b7984 */ /* 0x000e680000000800 */
[----:B------:R-:W2:Y:S01]  /*06d0*/  LDS R8, [R4+0xc0] ;  /* 0x0000c00004087984 */ /* 0x000ea20000000800 */
[----:B---3--:R-:W-:-:S03]  /*06e0*/  FFMA R11, R22, R11, R29 ;  /* 0x0000000b160b7223 */ /* 0x008fc6000000001d */
[----:B------:R-:W3:Y:S01]  /*06f0*/  LDS R29, [R4+0xe0] ;  /* 0x0000e000041d7984 */ /* 0x000ee20000000800 */
[----:B0-----:R-:W-:-:S04]  /*0700*/  FFMA R12, R12, R9, R11 ;  /* 0x000000090c0c7223 */ /* 0x001fc8000000000b */
[----:B-1----:R-:W-:-:S04]  /*0710*/  FFMA R13, R27, R13, R12 ;  /* 0x0000000d1b0d7223 */ /* 0x002fc8000000000c */
[----:B--2---:R-:W-:-:S04]  /*0720*/  FFMA R8, R8, R14, R13 ;  /* 0x0000000e08087223 */ /* 0x004fc8000000000d */
[----:B---3--:R-:W-:Y:S01]  /*0730*/  FFMA R27, R29, R15, R8 ;  /* 0x0000000f1d1b7223 */ /* 0x008fe20000000008 */
[----:B------:R-:W-:Y:S06]  /*0740*/  BAR.SYNC.DEFER_BLOCKING 0x0 ;  /* 0x0000000000007b1d */ /* 0x000fec0000010000 */
[----:B------:R-:W-:Y:S05]  /*0750*/  BRA.U UP0, `(.L_x_9) ;  /* 0xfffffff900d87547 */ /* 0x000fea000b83ffff */
[----:B------:R-:W-:-:S12]  /*0760*/  UIADD3 UR4, UPT, UPT, UR5, -0x8, URZ ;  /* 0xfffffff805047890 */ /* 0x000fd8000fffe0ff */
.L_x_8:
[----:B------:R-:W-:-:S09]  /*0770*/  ULOP3.LUT UP0, URZ, UR8, 0x8, URZ, 0xc0, !UPT ;  /* 0x0000000808ff7892 */ /* 0x000fd2000f80c0ff */
[----:B------:R-:W-:Y:S05]  /*0780*/  BRA.U UP0, `(.L_x_7) ;  /* 0x0000000100a07547 */ /* 0x000fea000b800000 */
[----:B------:R-:W0:Y:S01]  /*0790*/  LDCU UR5, c[0x0][0x398] ;  /* 0x00007300ff0577ac */ /* 0x000e220008000800 */
[----:B------:R-:W-:Y:S02]  /*07a0*/  IADD3 R0, PT, PT, R0, UR4, RZ ;  /* 0x0000000400007c10 */ /* 0x000fe4000fffe0ff */
[----:B------:R-:W-:Y:S01]  /*07b0*/  IADD3 R17, PT, PT, R3, UR4, RZ ;  /* 0x0000000403117c10 */ /* 0x000fe2000fffe0ff */
[----:B------:R-:W1:Y:S01]  /*07c0*/  LDCU UR6, c[0x0][0x39c] ;  /* 0x00007380ff0677ac */ /* 0x000e620008000800 */
[----:B------:R-:W-:Y:S02]  /*07d0*/  ISETP.GE.AND P0, PT, R0, UR7, PT ;  /* 0x0000000700007c0c */ /* 0x000fe4000bf06270 */
[----:B------:R-:W-:Y:S02]  /*07e0*/  ISETP.GE.AND P1, PT, R17, UR7, PT ;  /* 0x0000000711007c0c */ /* 0x000fe4000bf26270 */
[----:B0-----:R-:W-:Y:S02]  /*07f0*/  ISETP.GE.OR P0, PT, R23, UR5, P0 ;  /* 0x0000000517007c0c */ /* 0x001fe40008706670 */
[----:B-1----:R-:W-:-:S11]  /*0800*/  ISETP.GE.OR P1, PT, R2, UR6, P1 ;  /* 0x0000000602007c0c */ /* 0x002fd60008f26670 */
[----:B------:R-:W0:Y:S01]  /*0810*/  @!P0 LDC.64 R12, c[0x0][0x380] ;  /* 0x0000e000ff0c8b82 */ /* 0x000e220000000a00 */
[----:B------:R-:W-:Y:S02]  /*0820*/  @!P0 IMAD R3, R23, UR7, R0 ;  /* 0x0000000717038c24 */ /* 0x000fe4000f8e0200 */
[----:B------:R-:W-:Y:S02]  /*0830*/  HFMA2 R0, -RZ, RZ, 0, 0 ;  /* 0x00000000ff007431 */ /* 0x000fe400000001ff */
[----:B------:R-:W-:-:S03]  /*0840*/  @!P1 IMAD R17, R17, UR6, R2 ;  /* 0x0000000611119c24 */ /* 0x000fc6000f8e0202 */
[----:B------:R-:W1:Y:S01]  /*0850*/  @!P1 LDC.64 R8, c[0x0][0x388] ;  /* 0x0000e200ff089b82 */ /* 0x000e620000000a00 */
[----:B0-----:R-:W-:Y:S01]  /*0860*/  @!P0 IMAD.WIDE R12, R3, 0x4, R12 ;  /* 0x00000004030c8825 */ /* 0x001fe200078e020c */
[----:B------:R-:W-:-:S06]  /*0870*/  MOV R3, RZ ;  /* 0x000000ff00037202 */ /* 0x000fcc0000000f00 */
        /* <DEDUP_REMOVED lines=15> */
[----:B------:R-:W5:Y:S01]  /*0970*/  LDS R3, [R4+0xe0] ;  /* 0x0000e00004037984 */ /* 0x000f620000000800 */
[----:B0-----:R-:W-:-:S04]  /*0980*/  FFMA R8, R8, R18, R27 ;  /* 0x0000001208087223 */ /* 0x001fc8000000001b */
[----:B-1----:R-:W-:-:S04]  /*0990*/  FFMA R9, R19, R9, R8 ;  /* 0x0000000913097223 */ /* 0x002fc80000000008 */
[----:B--2---:R-:W-:-:S04]  /*09a0*/  FFMA R10, R20, R10, R9 ;  /* 0x0000000a140a7223 */ /* 0x004fc80000000009 */
[----:B---3--:R-:W-:-:S04]  /*09b0*/  FFMA R11, R21, R11, R10 ;  /* 0x0000000b150b7223 */ /* 0x008fc8000000000a */
[----:B----4-:R-:W-:-:S04]  /*09c0*/  FFMA R12, R12, R22, R11 ;  /* 0x000000160c0c7223 */ /* 0x010fc8000000000b */
[----:B-----5:R-:W-:-:S04]  /*09d0*/  FFMA R13, R17, R13, R12 ;  /* 0x0000000d110d7223 */ /* 0x020fc8000000000c */
[----:B------:R-:W-:-:S04]  /*09e0*/  FFMA R6, R6, R14, R13 ;  /* 0x0000000e06067223 */ /* 0x000fc8000000000d */
[----:B------:R-:W-:Y:S01]  /*09f0*/  FFMA R27, R3, R15, R6 ;  /* 0x0000000f031b7223 */ /* 0x000fe20000000006 */
[----:B------:R-:W-:Y:S06]  /*0a00*/  BAR.SYNC.DEFER_BLOCKING 0x0 ;  /* 0x0000000000007b1d */ /* 0x000fec0000010000 */
.L_x_7:
        /* <DEDUP_REMOVED lines=9> */
.L_x_10:
        /* <DEDUP_REMOVED lines=14> */
.L_x_13:


//--------------------- .nv.shared._Z15tiledGemmSquareILi32EEvPKfS1_Pfiii --------------------------
	.section	.nv.shared._Z15tiledGemmSquareILi32EEvPKfS1_Pfiii,"aw",@nobits
	.sectionflags	@""
	.align	4
.nv.shared._Z15tiledGemmSquareILi32EEvPKfS1_Pfiii:
	.zero		9216


//--------------------- .nv.shared.reserved.0     --------------------------
	.section	.nv.shared.reserved.0,"aw",@nobits
	.weak		__nv_reservedSMEM_offset_0_alias
	.size		__nv_reservedSMEM_offset_0_alias, 0, 64
	.other		__nv_reservedSMEM_offset_0_alias,@"STO_CUDA_RESERVED_SHARED STV_DEFAULT"
__nv_reservedSMEM_offset_0_alias:
	.zero		0
	.zero		64


//--------------------- .nv.shared._Z15tiledGemmSquareILi16EEvPKfS1_Pfiii --------------------------
	.section	.nv.shared._Z15tiledGemmSquareILi16EEvPKfS1_Pfiii,"aw",@nobits
	.sectionflags	@""
	.align	4
.nv.shared._Z15tiledGemmSquareILi16EEvPKfS1_Pfiii:
	.zero		3072


//--------------------- .nv.shared._Z15tiledGemmSquareILi8EEvPKfS1_Pfiii --------------------------
	.section	.nv.shared._Z15tiledGemmSquareILi8EEvPKfS1_Pfiii,"aw",@nobits
	.sectionflags	@""
	.align	4
.nv.shared._Z15tiledGemmSquareILi8EEvPKfS1_Pfiii:
	.zero		1536


//--------------------- .nv.constant0._Z15tiledGemmSquareILi32EEvPKfS1_Pfiii --------------------------
	.section	.nv.constant0._Z15tiledGemmSquareILi32EEvPKfS1_Pfiii,"a",@progbits
	.sectionflags	@""
	.align	4
.nv.constant0._Z15tiledGemmSquareILi32EEvPKfS1_Pfiii:
	.zero		932


//--------------------- .nv.constant0._Z15tiledGemmSquareILi16EEvPKfS1_Pfiii --------------------------
	.section	.nv.constant0._Z15tiledGemmSquareILi16EEvPKfS1_Pfiii,"a",@progbits
	.sectionflags	@""
	.align	4
.nv.constant0._Z15tiledGemmSquareILi16EEvPKfS1_Pfiii:
	.zero		932


//--------------------- .nv.constant0._Z15tiledGemmSquareILi8EEvPKfS1_Pfiii --------------------------
	.section	.nv.constant0._Z15tiledGemmSquareILi8EEvPKfS1_Pfiii,"a",@progbits
	.sectionflags	@""
	.align	4
.nv.constant0._Z15tiledGemmSquareILi8EEvPKfS1_Pfiii:
	.zero		932


//--------------------- SYMBOLS --------------------------

	.type		.nv.reservedSmem.offset0,@object
	.size		.nv.reservedSmem.offset0,0x4
	.type		.nv.reservedSmem.cap,@object
	.size		.nv.reservedSmem.cap,0x4
